//
// Generated by NVIDIA NVVM Compiler
//
// Compiler Build ID: CL-36424714
// Cuda compilation tools, release 13.0, V13.0.88
// Based on NVVM 20.0.0
//

.version 9.0
.target sm_100
.address_size 64

	// .globl	r2
.func  (.param .align 16 .b8 func_retval0[16]) __internal_trig_reduction_slowpathd
(
	.param .b64 __internal_trig_reduction_slowpathd_param_0
)
;
.global .align 8 .b8 __cudart_i2opi_d[144] = {8, 93, 141, 31, 177, 95, 251, 107, 234, 146, 82, 138, 247, 57, 7, 61, 123, 241, 229, 235, 199, 186, 39, 117, 45, 234, 95, 158, 102, 63, 70, 79, 183, 9, 203, 39, 207, 126, 54, 109, 31, 109, 10, 90, 139, 17, 47, 239, 15, 152, 5, 222, 255, 151, 248, 31, 59, 40, 249, 189, 139, 95, 132, 156, 244, 57, 83, 131, 57, 214, 145, 57, 65, 126, 95, 180, 38, 112, 156, 233, 132, 68, 187, 46, 245, 53, 130, 232, 62, 167, 41, 177, 28, 235, 29, 254, 28, 146, 209, 9, 234, 46, 73, 6, 224, 210, 77, 66, 58, 110, 36, 183, 97, 197, 187, 222, 171, 99, 81, 254, 65, 144, 67, 60, 153, 149, 98, 219, 192, 221, 52, 245, 209, 87, 39, 252, 41, 21, 68, 78, 110, 131, 249, 162};

.visible .entry r2(
	.param .u64 .ptr .align 1 r2_param_0,
	.param .f64 r2_param_1
)
{
	.reg .b32 	%r<9>;
	.reg .b64 	%rd<15>;
	.reg .b64 	%fd<10>;

	ld.param.u64 	%rd1, [r2_param_0];
	ld.param.f64 	%fd1, [r2_param_1];
	cvta.to.global.u64 	%rd2, %rd1;
	mov.u32 	%r1, %ctaid.x;
	mov.u32 	%r2, %ntid.x;
	mov.u32 	%r3, %tid.x;
	mad.lo.s32 	%r4, %r1, %r2, %r3;
	mov.u32 	%r5, %ctaid.y;
	mov.u32 	%r6, %ntid.y;
	mov.u32 	%r7, %tid.y;
	mad.lo.s32 	%r8, %r5, %r6, %r7;
	mul.f64 	%fd2, %fd1, 0d3F80000000000000;
	cvt.rn.f64.s32 	%fd3, %r4;
	mul.f64 	%fd4, %fd2, %fd3;
	cvt.rn.f64.u32 	%fd5, %r8;
	mul.f64 	%fd6, %fd2, %fd5;
	mul.f64 	%fd7, %fd6, %fd6;
	fma.rn.f64 	%fd8, %fd4, %fd4, %fd7;
	cvt.s64.s32 	%rd3, %r4;
	neg.s64 	%rd4, %rd3;
	mad.lo.s64 	%rd5, %rd4, 4112, %rd2;
	add.s64 	%rd6, %rd5, 526336;
	mul.wide.u32 	%rd7, %r8, 16;
	sub.s64 	%rd8, %rd6, %rd7;
	mov.f64 	%fd9, 0d0000000000000000;
	st.global.v2.f64 	[%rd8+2048], {%fd8, %fd9};
	add.s64 	%rd9, %rd6, %rd7;
	st.global.v2.f64 	[%rd9+2048], {%fd8, %fd9};
	mul.wide.s32 	%rd10, %r4, 4112;
	add.s64 	%rd11, %rd2, %rd10;
	add.s64 	%rd12, %rd11, 526336;
	sub.s64 	%rd13, %rd12, %rd7;
	st.global.v2.f64 	[%rd13+2048], {%fd8, %fd9};
	add.s64 	%rd14, %rd12, %rd7;
	st.global.v2.f64 	[%rd14+2048], {%fd8, %fd9};
	ret;

}
	// .globl	wkernff
.visible .entry wkernff(
	.param .u64 .ptr .align 1 wkernff_param_0,
	.param .u64 .ptr .align 1 wkernff_param_1,
	.param .f64 wkernff_param_2
)
{
	.reg .pred 	%p<5>;
	.reg .b32 	%r<26>;
	.reg .b64 	%rd<22>;
	.reg .b64 	%fd<46>;

	ld.param.u64 	%rd5, [wkernff_param_0];
	ld.param.u64 	%rd6, [wkernff_param_1];
	ld.param.f64 	%fd13, [wkernff_param_2];
	cvta.to.global.u64 	%rd7, %rd6;
	mov.u32 	%r4, %ctaid.x;
	mov.u32 	%r5, %ntid.x;
	mov.u32 	%r6, %tid.x;
	mad.lo.s32 	%r7, %r4, %r5, %r6;
	mov.u32 	%r8, %ctaid.y;
	mov.u32 	%r9, %ntid.y;
	mov.u32 	%r10, %tid.y;
	mad.lo.s32 	%r11, %r8, %r9, %r10;
	cvt.s64.s32 	%rd1, %r7;
	neg.s64 	%rd2, %rd1;
	mad.lo.s64 	%rd8, %rd2, 4112, %rd7;
	mul.wide.u32 	%rd9, %r11, 16;
	sub.s64 	%rd10, %rd8, %rd9;
	cvt.u64.u32 	%rd3, %r11;
	neg.s64 	%rd4, %rd3;
	ld.global.f64 	%fd14, [%rd10+528384];
	mov.f64 	%fd15, 0d3FF0000000000000;
	sub.f64 	%fd16, %fd15, %fd14;
	sqrt.rn.f64 	%fd17, %fd16;
	sub.f64 	%fd18, %fd15, %fd17;
	mul.f64 	%fd19, %fd13, %fd18;
	mul.f64 	%fd1, %fd19, 0d401921FB54442D18;
	abs.f64 	%fd2, %fd1;
	setp.neu.f64 	%p1, %fd2, 0d7FF0000000000000;
	@%p1 bra 	$L__BB1_2;
	mov.f64 	%fd25, 0d0000000000000000;
	mul.rn.f64 	%fd43, %fd1, %fd25;
	mov.b32 	%r25, 0;
	bra.uni 	$L__BB1_4;
$L__BB1_2:
	mul.f64 	%fd20, %fd1, 0d3FE45F306DC9C883;
	cvt.rni.s32.f64 	%r25, %fd20;
	cvt.rn.f64.s32 	%fd21, %r25;
	fma.rn.f64 	%fd22, %fd21, 0dBFF921FB54442D18, %fd1;
	fma.rn.f64 	%fd23, %fd21, 0dBC91A62633145C00, %fd22;
	fma.rn.f64 	%fd43, %fd21, 0dB97B839A252049C0, %fd23;
	setp.ltu.f64 	%p2, %fd2, 0d41E0000000000000;
	@%p2 bra 	$L__BB1_4;
	{ // callseq 0, 0
	.param .b64 param0;
	st.param.f64 	[param0], %fd1;
	.param .align 16 .b8 retval0[16];
	call.uni (retval0), 
	__internal_trig_reduction_slowpathd, 
	(
	param0
	);
	ld.param.f64 	%fd43, [retval0];
	ld.param.b32 	%r25, [retval0+8];
	} // callseq 0
$L__BB1_4:
	mul.rn.f64 	%fd26, %fd43, %fd43;
	fma.rn.f64 	%fd27, %fd26, 0dBDA8FF8320FD8164, 0d3E21EEA7C1EF8528;
	fma.rn.f64 	%fd28, %fd27, %fd26, 0dBE927E4F8E06E6D9;
	fma.rn.f64 	%fd29, %fd28, %fd26, 0d3EFA01A019DDBCE9;
	fma.rn.f64 	%fd30, %fd29, %fd26, 0dBF56C16C16C15D47;
	fma.rn.f64 	%fd31, %fd30, %fd26, 0d3FA5555555555551;
	fma.rn.f64 	%fd32, %fd31, %fd26, 0dBFE0000000000000;
	fma.rn.f64 	%fd33, %fd32, %fd26, 0d3FF0000000000000;
	fma.rn.f64 	%fd34, %fd26, 0d3DE5DB65F9785EBA, 0dBE5AE5F12CB0D246;
	fma.rn.f64 	%fd35, %fd34, %fd26, 0d3EC71DE369ACE392;
	fma.rn.f64 	%fd36, %fd35, %fd26, 0dBF2A01A019DB62A1;
	fma.rn.f64 	%fd37, %fd36, %fd26, 0d3F81111111110818;
	fma.rn.f64 	%fd38, %fd37, %fd26, 0dBFC5555555555554;
	fma.rn.f64 	%fd39, %fd38, %fd26, 0d0000000000000000;
	fma.rn.f64 	%fd40, %fd39, %fd43, %fd43;
	and.b32  	%r14, %r25, 1;
	setp.eq.b32 	%p3, %r14, 1;
	{
	.reg .b32 %temp; 
	mov.b64 	{%temp, %r15}, %fd40;
	}
	{
	.reg .b32 %temp; 
	mov.b64 	{%r16, %temp}, %fd40;
	}
	xor.b32  	%r17, %r15, -2147483648;
	mov.b64 	%fd41, {%r16, %r17};
	selp.f64 	%fd44, %fd33, %fd40, %p3;
	selp.f64 	%fd45, %fd41, %fd33, %p3;
	and.b32  	%r18, %r25, 2;
	setp.eq.s32 	%p4, %r18, 0;
	@%p4 bra 	$L__BB1_6;
	{
	.reg .b32 %temp; 
	mov.b64 	{%temp, %r19}, %fd44;
	}
	{
	.reg .b32 %temp; 
	mov.b64 	{%r20, %temp}, %fd44;
	}
	xor.b32  	%r21, %r19, -2147483648;
	mov.b64 	%fd44, {%r20, %r21};
	{
	.reg .b32 %temp; 
	mov.b64 	{%temp, %r22}, %fd45;
	}
	{
	.reg .b32 %temp; 
	mov.b64 	{%r23, %temp}, %fd45;
	}
	xor.b32  	%r24, %r22, -2147483648;
	mov.b64 	%fd45, {%r23, %r24};
$L__BB1_6:
	cvta.to.global.u64 	%rd11, %rd5;
	neg.f64 	%fd42, %fd44;
	mad.lo.s64 	%rd12, %rd2, 4112, %rd11;
	add.s64 	%rd13, %rd12, 526336;
	shl.b64 	%rd14, %rd4, 4;
	add.s64 	%rd15, %rd13, %rd14;
	st.global.v2.f64 	[%rd15+2048], {%fd45, %fd42};
	shl.b64 	%rd16, %rd3, 4;
	add.s64 	%rd17, %rd13, %rd16;
	st.global.v2.f64 	[%rd17+2048], {%fd45, %fd42};
	mad.lo.s64 	%rd18, %rd1, 4112, %rd11;
	add.s64 	%rd19, %rd18, 526336;
	add.s64 	%rd20, %rd19, %rd14;
	st.global.v2.f64 	[%rd20+2048], {%fd45, %fd42};
	add.s64 	%rd21, %rd19, %rd16;
	st.global.v2.f64 	[%rd21+2048], {%fd45, %fd42};
	ret;

}
	// .globl	copy_2_over
.visible .entry copy_2_over(
	.param .u64 .ptr .align 1 copy_2_over_param_0,
	.param .u64 .ptr .align 1 copy_2_over_param_1
)
{
	.reg .b32 	%r<9>;
	.reg .b64 	%rd<26>;
	.reg .b64 	%fd<9>;

	ld.param.u64 	%rd1, [copy_2_over_param_0];
	ld.param.u64 	%rd2, [copy_2_over_param_1];
	cvta.to.global.u64 	%rd3, %rd1;
	cvta.to.global.u64 	%rd4, %rd2;
	mov.u32 	%r1, %ctaid.x;
	mov.u32 	%r2, %ntid.x;
	mov.u32 	%r3, %tid.x;
	mad.lo.s32 	%r4, %r1, %r2, %r3;
	mov.u32 	%r5, %ctaid.y;
	mov.u32 	%r6, %ntid.y;
	mov.u32 	%r7, %tid.y;
	mad.lo.s32 	%r8, %r5, %r6, %r7;
	cvt.s64.s32 	%rd5, %r4;
	neg.s64 	%rd6, %rd5;
	mad.lo.s64 	%rd7, %rd6, 32896, %rd3;
	add.s64 	%rd8, %rd7, 33817088;
	mul.wide.u32 	%rd9, %r8, 16;
	sub.s64 	%rd10, %rd8, %rd9;
	mad.lo.s64 	%rd11, %rd6, 4112, %rd4;
	add.s64 	%rd12, %rd11, 526336;
	sub.s64 	%rd13, %rd12, %rd9;
	ld.global.v2.f64 	{%fd1, %fd2}, [%rd13+2048];
	st.global.v2.f64 	[%rd10+16448], {%fd1, %fd2};
	add.s64 	%rd14, %rd8, %rd9;
	add.s64 	%rd15, %rd12, %rd9;
	ld.global.v2.f64 	{%fd3, %fd4}, [%rd15+2048];
	st.global.v2.f64 	[%rd14+16448], {%fd3, %fd4};
	mul.wide.s32 	%rd16, %r4, 32896;
	add.s64 	%rd17, %rd3, %rd16;
	add.s64 	%rd18, %rd17, 33817088;
	sub.s64 	%rd19, %rd18, %rd9;
	mul.wide.s32 	%rd20, %r4, 4112;
	add.s64 	%rd21, %rd4, %rd20;
	add.s64 	%rd22, %rd21, 526336;
	sub.s64 	%rd23, %rd22, %rd9;
	ld.global.v2.f64 	{%fd5, %fd6}, [%rd23+2048];
	st.global.v2.f64 	[%rd19+16448], {%fd5, %fd6};
	add.s64 	%rd24, %rd18, %rd9;
	add.s64 	%rd25, %rd22, %rd9;
	ld.global.v2.f64 	{%fd7, %fd8}, [%rd25+2048];
	st.global.v2.f64 	[%rd24+16448], {%fd7, %fd8};
	ret;

}
	// .globl	transpose_over0
.visible .entry transpose_over0(
	.param .u64 .ptr .align 1 transpose_over0_param_0,
	.param .u64 .ptr .align 1 transpose_over0_param_1
)
{
	.reg .b32 	%r<22>;
	.reg .b64 	%rd<31>;
	.reg .b64 	%fd<9>;

	ld.param.u64 	%rd1, [transpose_over0_param_0];
	ld.param.u64 	%rd2, [transpose_over0_param_1];
	cvta.to.global.u64 	%rd3, %rd1;
	cvta.to.global.u64 	%rd4, %rd2;
	mov.u32 	%r1, %ctaid.x;
	mov.u32 	%r2, %ntid.x;
	mov.u32 	%r3, %tid.x;
	mad.lo.s32 	%r4, %r1, %r2, %r3;
	mov.u32 	%r5, %ctaid.y;
	mov.u32 	%r6, %ntid.y;
	mov.u32 	%r7, %tid.y;
	mad.lo.s32 	%r8, %r5, %r6, %r7;
	mov.u32 	%r9, %ctaid.z;
	shr.u32 	%r10, %r9, 3;
	and.b32  	%r11, %r9, 7;
	shl.b32 	%r12, %r4, 3;
	sub.s32 	%r13, %r10, %r12;
	add.s32 	%r14, %r13, 1024;
	add.s32 	%r15, %r12, %r10;
	add.s32 	%r16, %r15, 1024;
	shl.b32 	%r17, %r8, 3;
	sub.s32 	%r18, %r11, %r17;
	add.s32 	%r19, %r18, 1024;
	or.b32  	%r20, %r17, %r11;
	add.s32 	%r21, %r20, 1024;
	mul.wide.u32 	%rd5, %r10, 8454272;
	add.s64 	%rd6, %rd3, %rd5;
	mul.wide.u32 	%rd7, %r11, 1056784;
	add.s64 	%rd8, %rd6, %rd7;
	cvt.s64.s32 	%rd9, %r4;
	neg.s64 	%rd10, %rd9;
	mad.lo.s64 	%rd11, %rd10, 4112, %rd8;
	add.s64 	%rd12, %rd11, 526336;
	mul.wide.u32 	%rd13, %r8, 16;
	sub.s64 	%rd14, %rd12, %rd13;
	mul.wide.s32 	%rd15, %r14, 32896;
	add.s64 	%rd16, %rd4, %rd15;
	mul.wide.s32 	%rd17, %r19, 16;
	add.s64 	%rd18, %rd16, %rd17;
	ld.global.v2.f64 	{%fd1, %fd2}, [%rd18];
	st.global.v2.f64 	[%rd14+2048], {%fd1, %fd2};
	add.s64 	%rd19, %rd12, %rd13;
	mul.wide.u32 	%rd20, %r21, 16;
	add.s64 	%rd21, %rd16, %rd20;
	ld.global.v2.f64 	{%fd3, %fd4}, [%rd21];
	st.global.v2.f64 	[%rd19+2048], {%fd3, %fd4};
	mul.wide.s32 	%rd22, %r4, 4112;
	add.s64 	%rd23, %rd8, %rd22;
	add.s64 	%rd24, %rd23, 526336;
	sub.s64 	%rd25, %rd24, %rd13;
	mul.wide.s32 	%rd26, %r16, 32896;
	add.s64 	%rd27, %rd4, %rd26;
	add.s64 	%rd28, %rd27, %rd17;
	ld.global.v2.f64 	{%fd5, %fd6}, [%rd28];
	st.global.v2.f64 	[%rd25+2048], {%fd5, %fd6};
	add.s64 	%rd29, %rd24, %rd13;
	add.s64 	%rd30, %rd27, %rd20;
	ld.global.v2.f64 	{%fd7, %fd8}, [%rd30];
	st.global.v2.f64 	[%rd29+2048], {%fd7, %fd8};
	ret;

}
	// .globl	wextract1
.visible .entry wextract1(
	.param .u32 wextract1_param_0,
	.param .u64 .ptr .align 1 wextract1_param_1,
	.param .u64 .ptr .align 1 wextract1_param_2
)
{
	.reg .pred 	%p<2>;
	.reg .b32 	%r<24>;
	.reg .b64 	%rd<25>;
	.reg .b64 	%fd<9>;

	ld.param.u32 	%r4, [wextract1_param_0];
	ld.param.u64 	%rd1, [wextract1_param_1];
	ld.param.u64 	%rd2, [wextract1_param_2];
	mov.u32 	%r5, %ctaid.x;
	mov.u32 	%r6, %ntid.x;
	mov.u32 	%r7, %tid.x;
	mad.lo.s32 	%r1, %r5, %r6, %r7;
	mov.u32 	%r8, %ctaid.y;
	mov.u32 	%r9, %ntid.y;
	mov.u32 	%r10, %tid.y;
	mad.lo.s32 	%r11, %r8, %r9, %r10;
	max.s32 	%r12, %r1, %r11;
	setp.gt.s32 	%p1, %r12, %r4;
	@%p1 bra 	$L__BB4_2;
	cvta.to.global.u64 	%rd3, %rd2;
	cvta.to.global.u64 	%rd4, %rd1;
	shl.b32 	%r13, %r4, 1;
	sub.s32 	%r14, %r4, %r1;
	mad.lo.s32 	%r15, %r14, %r13, %r14;
	add.s32 	%r16, %r4, %r1;
	mad.lo.s32 	%r17, %r16, %r13, %r16;
	sub.s32 	%r18, %r4, %r11;
	add.s32 	%r19, %r4, %r11;
	add.s32 	%r20, %r15, %r18;
	mul.wide.s32 	%rd5, %r20, 16;
	add.s64 	%rd6, %rd4, %rd5;
	cvt.s64.s32 	%rd7, %r1;
	neg.s64 	%rd8, %rd7;
	mad.lo.s64 	%rd9, %rd8, 4112, %rd3;
	add.s64 	%rd10, %rd9, 526336;
	mul.wide.u32 	%rd11, %r11, 16;
	sub.s64 	%rd12, %rd10, %rd11;
	ld.global.v2.f64 	{%fd1, %fd2}, [%rd12+2048];
	st.global.v2.f64 	[%rd6], {%fd1, %fd2};
	add.s32 	%r21, %r15, %r19;
	mul.wide.s32 	%rd13, %r21, 16;
	add.s64 	%rd14, %rd4, %rd13;
	add.s64 	%rd15, %rd10, %rd11;
	ld.global.v2.f64 	{%fd3, %fd4}, [%rd15+2048];
	st.global.v2.f64 	[%rd14], {%fd3, %fd4};
	add.s32 	%r22, %r17, %r18;
	mul.wide.s32 	%rd16, %r22, 16;
	add.s64 	%rd17, %rd4, %rd16;
	mul.wide.s32 	%rd18, %r1, 4112;
	add.s64 	%rd19, %rd3, %rd18;
	add.s64 	%rd20, %rd19, 526336;
	sub.s64 	%rd21, %rd20, %rd11;
	ld.global.v2.f64 	{%fd5, %fd6}, [%rd21+2048];
	st.global.v2.f64 	[%rd17], {%fd5, %fd6};
	add.s32 	%r23, %r17, %r19;
	mul.wide.s32 	%rd22, %r23, 16;
	add.s64 	%rd23, %rd4, %rd22;
	add.s64 	%rd24, %rd20, %rd11;
	ld.global.v2.f64 	{%fd7, %fd8}, [%rd24+2048];
	st.global.v2.f64 	[%rd23], {%fd7, %fd8};
$L__BB4_2:
	ret;

}
.func  (.param .align 16 .b8 func_retval0[16]) __internal_trig_reduction_slowpathd(
	.param .b64 __internal_trig_reduction_slowpathd_param_0
)
{
	.local .align 8 .b8 	__local_depot5[40];
	.reg .b64 	%SP;
	.reg .b64 	%SPL;
	.reg .pred 	%p<10>;
	.reg .b32 	%r<47>;
	.reg .b64 	%rd<74>;
	.reg .b64 	%fd<5>;

	mov.u64 	%SPL, __local_depot5;
	ld.param.f64 	%fd4, [__internal_trig_reduction_slowpathd_param_0];
	add.u64 	%rd1, %SPL, 0;
	{
	.reg .b32 %temp; 
	mov.b64 	{%temp, %r1}, %fd4;
	}
	shr.u32 	%r2, %r1, 20;
	and.b32  	%r3, %r2, 2047;
	setp.eq.s32 	%p1, %r3, 2047;
	mov.b32 	%r46, 0;
	@%p1 bra 	$L__BB5_9;
	add.s32 	%r20, %r3, -1024;
	mov.b64 	%rd20, %fd4;
	shl.b64 	%rd2, %rd20, 11;
	shr.u32 	%r4, %r20, 6;
	sub.s32 	%r45, 15, %r4;
	sub.s32 	%r21, 19, %r4;
	setp.lt.u32 	%p2, %r20, 128;
	selp.b32 	%r6, 18, %r21, %p2;
	setp.ge.s32 	%p3, %r45, %r6;
	mov.b64 	%rd70, 0;
	@%p3 bra 	$L__BB5_4;
	add.s32 	%r23, %r6, %r4;
	neg.s32 	%r43, %r23;
	or.b64  	%rd3, %rd2, -9223372036854775808;
	mov.b64 	%rd70, 0;
	mov.b32 	%r42, 0;
	mov.u64 	%rd25, __cudart_i2opi_d;
	mov.u32 	%r44, %r45;
$L__BB5_3:
	.pragma "nounroll";
	mul.wide.s32 	%rd22, %r42, 8;
	add.s64 	%rd23, %rd1, %rd22;
	mul.wide.s32 	%rd24, %r44, 8;
	add.s64 	%rd26, %rd25, %rd24;
	ld.global.nc.u64 	%rd27, [%rd26];
	{
	.reg .u32 %r0, %r1, %r2, %r3, %alo, %ahi, %blo, %bhi, %clo, %chi;
	mov.b64 	{%alo,%ahi}, %rd27;
	mov.b64 	{%blo,%bhi}, %rd3;
	mov.b64 	{%clo,%chi}, %rd70;
	mad.lo.cc.u32 	%r0, %alo, %blo, %clo;
	madc.hi.cc.u32 	%r1, %alo, %blo, %chi;
	madc.hi.u32 	%r2, %alo, %bhi, 0;
	mad.lo.cc.u32 	%r1, %alo, %bhi, %r1;
	madc.hi.cc.u32 	%r2, %ahi, %blo, %r2;
	madc.hi.u32 	%r3, %ahi, %bhi, 0;
	mad.lo.cc.u32 	%r1, %ahi, %blo, %r1;
	madc.lo.cc.u32 	%r2, %ahi, %bhi, %r2;
	addc.u32 	%r3, %r3, 0;
	mov.b64 	%rd28, {%r0,%r1};
	mov.b64 	%rd70, {%r2,%r3};
	}
	st.local.u64 	[%rd23], %rd28;
	add.s32 	%r44, %r44, 1;
	add.s32 	%r43, %r43, 1;
	add.s32 	%r42, %r42, 1;
	setp.ne.s32 	%p4, %r43, -15;
	mov.u32 	%r45, %r6;
	@%p4 bra 	$L__BB5_3;
$L__BB5_4:
	cvt.s64.s32 	%rd29, %r45;
	cvt.u64.u32 	%rd30, %r4;
	add.s64 	%rd31, %rd30, %rd29;
	shl.b64 	%rd32, %rd31, 3;
	add.s64 	%rd33, %rd1, %rd32;
	st.local.u64 	[%rd33+-120], %rd70;
	and.b32  	%r15, %r2, 63;
	ld.local.u64 	%rd72, [%rd1+16];
	ld.local.u64 	%rd71, [%rd1+24];
	setp.eq.s32 	%p5, %r15, 0;
	@%p5 bra 	$L__BB5_6;
	shl.b64 	%rd34, %rd71, %r15;
	shr.u64 	%rd35, %rd72, 1;
	xor.b32  	%r24, %r15, 63;
	shr.u64 	%rd36, %rd35, %r24;
	or.b64  	%rd71, %rd34, %rd36;
	ld.local.u64 	%rd37, [%rd1+8];
	shl.b64 	%rd38, %rd72, %r15;
	shr.u64 	%rd39, %rd37, 1;
	shr.u64 	%rd40, %rd39, %r24;
	or.b64  	%rd72, %rd38, %rd40;
$L__BB5_6:
	and.b32  	%r25, %r1, -2147483648;
	shr.u64 	%rd41, %rd71, 62;
	cvt.u32.u64 	%r26, %rd41;
	mov.b64 	{%r27, %r28}, %rd71;
	mov.b64 	{%r29, %r30}, %rd72;
	shf.l.wrap.b32 	%r31, %r30, %r27, 2;
	shf.l.wrap.b32 	%r32, %r27, %r28, 2;
	mov.b64 	%rd42, {%r31, %r32};
	shl.b64 	%rd43, %rd72, 2;
	shr.u64 	%rd44, %rd42, 63;
	cvt.u32.u64 	%r33, %rd44;
	add.s32 	%r34, %r33, %r26;
	setp.eq.s32 	%p6, %r25, 0;
	neg.s32 	%r35, %r34;
	selp.b32 	%r46, %r34, %r35, %p6;
	setp.gt.s64 	%p7, %rd42, -1;
	mov.b64 	%rd45, 0;
	{
	.reg .u32 %r0, %r1, %r2, %r3, %a0, %a1, %a2, %a3, %b0, %b1, %b2, %b3;
	mov.b64 	{%a0,%a1}, %rd45;
	mov.b64 	{%a2,%a3}, %rd45;
	mov.b64 	{%b0,%b1}, %rd43;
	mov.b64 	{%b2,%b3}, %rd42;
	sub.cc.u32 	%r0, %a0, %b0;
	subc.cc.u32 	%r1, %a1, %b1;
	subc.cc.u32 	%r2, %a2, %b2;
	subc.u32 	%r3, %a3, %b3;
	mov.b64 	%rd46, {%r0,%r1};
	mov.b64 	%rd47, {%r2,%r3};
	}
	xor.b32  	%r36, %r25, -2147483648;
	selp.b64 	%rd73, %rd42, %rd47, %p7;
	selp.b64 	%rd14, %rd43, %rd46, %p7;
	selp.b32 	%r17, %r25, %r36, %p7;
	clz.b64 	%r37, %rd73;
	cvt.u64.u32 	%rd15, %r37;
	setp.eq.s32 	%p8, %r37, 0;
	@%p8 bra 	$L__BB5_8;
	cvt.u32.u64 	%r38, %rd15;
	and.b32  	%r39, %r38, 63;
	shl.b64 	%rd48, %rd73, %r39;
	shr.u64 	%rd49, %rd14, 1;
	not.b32 	%r40, %r38;
	and.b32  	%r41, %r40, 63;
	shr.u64 	%rd50, %rd49, %r41;
	or.b64  	%rd73, %rd48, %rd50;
$L__BB5_8:
	mov.b64 	%rd51, -3958705157555305931;
	{
	.reg .u32 %r0, %r1, %r2, %r3, %alo, %ahi, %blo, %bhi;
	mov.b64 	{%alo,%ahi}, %rd73;
	mov.b64 	{%blo,%bhi}, %rd51;
	mul.lo.u32 	%r0, %alo, %blo;
	mul.hi.u32 	%r1, %alo, %blo;
	mad.lo.cc.u32 	%r1, %alo, %bhi, %r1;
	madc.hi.u32 	%r2, %alo, %bhi, 0;
	mad.lo.cc.u32 	%r1, %ahi, %blo, %r1;
	madc.hi.cc.u32 	%r2, %ahi, %blo, %r2;
	madc.hi.u32 	%r3, %ahi, %bhi, 0;
	mad.lo.cc.u32 	%r2, %ahi, %bhi, %r2;
	addc.u32 	%r3, %r3, 0;
	mov.b64 	%rd52, {%r0,%r1};
	mov.b64 	%rd53, {%r2,%r3};
	}
	setp.gt.s64 	%p9, %rd53, 0;
	{
	.reg .u32 %r0, %r1, %r2, %r3, %a0, %a1, %a2, %a3, %b0, %b1, %b2, %b3;
	mov.b64 	{%a0,%a1}, %rd52;
	mov.b64 	{%a2,%a3}, %rd53;
	mov.b64 	{%b0,%b1}, %rd52;
	mov.b64 	{%b2,%b3}, %rd53;
	add.cc.u32 	%r0, %a0, %b0;
	addc.cc.u32 	%r1, %a1, %b1;
	addc.cc.u32 	%r2, %a2, %b2;
	addc.u32 	%r3, %a3, %b3;
	mov.b64 	%rd54, {%r0,%r1};
	mov.b64 	%rd55, {%r2,%r3};
	}
	selp.b64 	%rd56, %rd55, %rd53, %p9;
	selp.s64 	%rd57, -1, 0, %p9;
	sub.s64 	%rd58, %rd57, %rd15;
	cvt.u64.u32 	%rd59, %r17;
	shl.b64 	%rd60, %rd59, 32;
	add.s64 	%rd61, %rd56, 1;
	shr.u64 	%rd62, %rd61, 10;
	add.s64 	%rd63, %rd62, 1;
	shr.u64 	%rd64, %rd63, 1;
	shl.b64 	%rd65, %rd58, 52;
	add.s64 	%rd66, %rd65, %rd64;
	add.s64 	%rd67, %rd66, 4602678819172646912;
	or.b64  	%rd68, %rd67, %rd60;
	mov.b64 	%fd4, %rd68;
$L__BB5_9:
	st.param.f64 	[func_retval0], %fd4;
	st.param.b32 	[func_retval0+8], %r46;
	ret;

}


// ===== COMPILED SASS (sm_100) =====

	.target	sm_100

	.elftype	@"ET_EXEC"


//--------------------- .note.nv.tkinfo           --------------------------
	.section	.note.nv.tkinfo,"",@"SHT_NOTE"
	.sectionflags	@"SHF_NOTE_NV_TKINFO"
	.tkinfo
        /*0018*/ 	.word	0x00000002
        /*0030*/ 	.string	""
        /*0030*/ 	.string	"ptxas"
        /*0030*/ 	.string	"Cuda compilation tools, release 13.0, V13.0.88"
        /*0030*/ 	.string	"Build cuda_13.0.r13.0/compiler.36424714_0"
        /*0030*/ 	.string	"-arch sm_100 -m 64 "



//--------------------- .note.nv.cuinfo           --------------------------
	.section	.note.nv.cuinfo,"",@"SHT_NOTE"
	.sectionflags	@"SHF_NOTE_NV_CUINFO"
        /*0018*/ 	.short	0x0002
        /*001a*/ 	.short	0x0064
        /*001c*/ 	.short	0x0082
	.zero		2


//--------------------- .nv.info                  --------------------------
	.section	.nv.info,"",@"SHT_CUDA_INFO"
	.align	4


	//----- nvinfo : EIATTR_REGCOUNT
	.align		4
        /*0000*/ 	.byte	0x04, 0x2f
        /*0002*/ 	.short	(.L_2 - .L_1)
	.align		4
.L_1:
        /*0004*/ 	.word	index@(r2)
        /*0008*/ 	.word	0x0000001e


	//----- nvinfo : EIATTR_FRAME_SIZE
	.align		4
.L_2:
        /*000c*/ 	.byte	0x04, 0x11
        /*000e*/ 	.short	(.L_4 - .L_3)
	.align		4
.L_3:
        /*0010*/ 	.word	index@(r2)
        /*0014*/ 	.word	0x00000000


	//----- nvinfo : EIATTR_REGCOUNT
	.align		4
.L_4:
        /*0018*/ 	.byte	0x04, 0x2f
        /*001a*/ 	.short	(.L_6 - .L_5)
	.align		4
.L_5:
        /*001c*/ 	.word	index@(wkernff)
        /*0020*/ 	.word	0x0000001c


	//----- nvinfo : EIATTR_FRAME_SIZE
	.align		4
.L_6:
        /*0024*/ 	.byte	0x04, 0x11
        /*0026*/ 	.short	(.L_8 - .L_7)
	.align		4
.L_7:
        /*0028*/ 	.word	index@($wkernff$__internal_trig_reduction_slowpathd)
        /*002c*/ 	.word	0x00000028


	//----- nvinfo : EIATTR_FRAME_SIZE
	.align		4
.L_8:
        /*0030*/ 	.byte	0x04, 0x11
        /*0032*/ 	.short	(.L_10 - .L_9)
	.align		4
.L_9:
        /*0034*/ 	.word	index@($__internal_0_$__cuda_sm20_dsqrt_rn_f64_mediumpath_v1)
        /*0038*/ 	.word	0x00000028


	//----- nvinfo : EIATTR_FRAME_SIZE
	.align		4
.L_10:
        /*003c*/ 	.byte	0x04, 0x11
        /*003e*/ 	.short	(.L_12 - .L_11)
	.align		4
.L_11:
        /*0040*/ 	.word	index@(wkernff)
        /*0044*/ 	.word	0x00000028


	//----- nvinfo : EIATTR_REGCOUNT
	.align		4
.L_12:
        /*0048*/ 	.byte	0x04, 0x2f
        /*004a*/ 	.short	(.L_14 - .L_13)
	.align		4
.L_13:
        /*004c*/ 	.word	index@(copy_2_over)
        /*0050*/ 	.word	0x0000001a


	//----- nvinfo : EIATTR_FRAME_SIZE
	.align		4
.L_14:
        /*0054*/ 	.byte	0x04, 0x11
        /*0056*/ 	.short	(.L_16 - .L_15)
	.align		4
.L_15:
        /*0058*/ 	.word	index@(copy_2_over)
        /*005c*/ 	.word	0x00000000


	//----- nvinfo : EIATTR_REGCOUNT
	.align		4
.L_16:
        /*0060*/ 	.byte	0x04, 0x2f
        /*0062*/ 	.short	(.L_18 - .L_17)
	.align		4
.L_17:
        /*0064*/ 	.word	index@(transpose_over0)
        /*0068*/ 	.word	0x0000001c


	//----- nvinfo : EIATTR_FRAME_SIZE
	.align		4
.L_18:
        /*006c*/ 	.byte	0x04, 0x11
        /*006e*/ 	.short	(.L_20 - .L_19)
	.align		4
.L_19:
        /*0070*/ 	.word	index@(transpose_over0)
        /*0074*/ 	.word	0x00000000


	//----- nvinfo : EIATTR_REGCOUNT
	.align		4
.L_20:
        /*0078*/ 	.byte	0x04, 0x2f
        /*007a*/ 	.short	(.L_22 - .L_21)
	.align		4
.L_21:
        /*007c*/ 	.word	index@(wextract1)
        /*0080*/ 	.word	0x0000001c


	//----- nvinfo : EIATTR_FRAME_SIZE
	.align		4
.L_22:
        /*0084*/ 	.byte	0x04, 0x11
        /*0086*/ 	.short	(.L_24 - .L_23)
	.align		4
.L_23:
        /*0088*/ 	.word	index@(wextract1)
        /*008c*/ 	.word	0x00000000


	//----- nvinfo : EIATTR_MIN_STACK_SIZE
	.align		4
.L_24:
        /*0090*/ 	.byte	0x04, 0x12
        /*0092*/ 	.short	(.L_26 - .L_25)
	.align		4
.L_25:
        /*0094*/ 	.word	index@(wextract1)
        /*0098*/ 	.word	0x00000000


	//----- nvinfo : EIATTR_MIN_STACK_SIZE
	.align		4
.L_26:
        /*009c*/ 	.byte	0x04, 0x12
        /*009e*/ 	.short	(.L_28 - .L_27)
	.align		4
.L_27:
        /*00a0*/ 	.word	index@(transpose_over0)
        /*00a4*/ 	.word	0x00000000


	//----- nvinfo : EIATTR_MIN_STACK_SIZE
	.align		4
.L_28:
        /*00a8*/ 	.byte	0x04, 0x12
        /*00aa*/ 	.short	(.L_30 - .L_29)
	.align		4
.L_29:
        /*00ac*/ 	.word	index@(copy_2_over)
        /*00b0*/ 	.word	0x00000000


	//----- nvinfo : EIATTR_MIN_STACK_SIZE
	.align		4
.L_30:
        /*00b4*/ 	.byte	0x04, 0x12
        /*00b6*/ 	.short	(.L_32 - .L_31)
	.align		4
.L_31:
        /*00b8*/ 	.word	index@(wkernff)
        /*00bc*/ 	.word	0x00000028


	//----- nvinfo : EIATTR_MIN_STACK_SIZE
	.align		4
.L_32:
        /*00c0*/ 	.byte	0x04, 0x12
        /*00c2*/ 	.short	(.L_34 - .L_33)
	.align		4
.L_33:
        /*00c4*/ 	.word	index@(r2)
        /*00c8*/ 	.word	0x00000000
.L_34:


//--------------------- .nv.compat                --------------------------
	.section	.nv.compat,"",@"SHT_CUDA_COMPAT_INFO"
	.align	4
        /*0000*/ 	.byte	0x02, 0x09, 0x00, 0x00, 0x02, 0x02, 0x01, 0x00, 0x02, 0x05, 0x05, 0x00, 0x03, 0x07, 0x01, 0x01
        /*0010*/ 	.byte	0x02, 0x03, 0x00, 0x00, 0x02, 0x06, 0x01, 0x00, 0x04, 0x0b, 0x08, 0x00, 0x01, 0x00, 0x00, 0x00
        /*0020*/ 	.byte	0x00, 0x00, 0x00, 0x00


//--------------------- .nv.info.wextract1        --------------------------
	.section	.nv.info.wextract1,"",@"SHT_CUDA_INFO"
	.sectionflags	@""
	.align	4


	//----- nvinfo : EIATTR_CUDA_API_VERSION
	.align		4
        /*0000*/ 	.byte	0x04, 0x37
        /*0002*/ 	.short	(.L_36 - .L_35)
.L_35:
        /*0004*/ 	.word	0x00000082


	//----- nvinfo : EIATTR_KPARAM_INFO
	.align		4
.L_36:
        /*0008*/ 	.byte	0x04, 0x17
        /*000a*/ 	.short	(.L_38 - .L_37)
.L_37:
        /*000c*/ 	.word	0x00000000
        /*0010*/ 	.short	0x0002
        /*0012*/ 	.short	0x0010
        /*0014*/ 	.byte	0x00, 0xf5, 0x21, 0x00


	//----- nvinfo : EIATTR_KPARAM_INFO
	.align		4
.L_38:
        /*0018*/ 	.byte	0x04, 0x17
        /*001a*/ 	.short	(.L_40 - .L_39)
.L_39:
        /*001c*/ 	.word	0x00000000
        /*0020*/ 	.short	0x0001
        /*0022*/ 	.short	0x0008
        /*0024*/ 	.byte	0x00, 0xf5, 0x21, 0x00


	//----- nvinfo : EIATTR_KPARAM_INFO
	.align		4
.L_40:
        /*0028*/ 	.byte	0x04, 0x17
        /*002a*/ 	.short	(.L_42 - .L_41)
.L_41:
        /*002c*/ 	.word	0x00000000
        /*0030*/ 	.short	0x0000
        /*0032*/ 	.short	0x0000
        /*0034*/ 	.byte	0x00, 0xf0, 0x11, 0x00


	//----- nvinfo : EIATTR_SPARSE_MMA_MASK
	.align		4
.L_42:
        /*0038*/ 	.byte	0x03, 0x50
        /*003a*/ 	.short	0x0000


	//----- nvinfo : EIATTR_MAXREG_COUNT
	.align		4
        /*003c*/ 	.byte	0x03, 0x1b
        /*003e*/ 	.short	0x00ff


	//----- nvinfo : EIATTR_MERCURY_ISA_VERSION
	.align		4
        /*0040*/ 	.byte	0x03, 0x5f
        /*0042*/ 	.short	0x0101


	//----- nvinfo : EIATTR_VRC_CTA_INIT_COUNT
	.align		4
        /*0044*/ 	.byte	0x02, 0x4a
	.zero		1
	.zero		1


	//----- nvinfo : EIATTR_EXIT_INSTR_OFFSETS
	.align		4
        /*0048*/ 	.byte	0x04, 0x1c
        /*004a*/ 	.short	(.L_44 - .L_43)


	//   ....[0]....
.L_43:
        /*004c*/ 	.word	0x000000c0


	//   ....[1]....
        /*0050*/ 	.word	0x00000350


	//----- nvinfo : EIATTR_CBANK_PARAM_SIZE
	.align		4
.L_44:
        /*0054*/ 	.byte	0x03, 0x19
        /*0056*/ 	.short	0x0018


	//----- nvinfo : EIATTR_PARAM_CBANK
	.align		4
        /*0058*/ 	.byte	0x04, 0x0a
        /*005a*/ 	.short	(.L_46 - .L_45)
	.align		4
.L_45:
        /*005c*/ 	.word	index@(.nv.constant0.wextract1)
        /*0060*/ 	.short	0x0380
        /*0062*/ 	.short	0x0018


	//----- nvinfo : EIATTR_SW_WAR
	.align		4
.L_46:
        /*0064*/ 	.byte	0x04, 0x36
        /*0066*/ 	.short	(.L_48 - .L_47)
.L_47:
        /*0068*/ 	.word	0x00000008
.L_48:


//--------------------- .nv.info.transpose_over0  --------------------------
	.section	.nv.info.transpose_over0,"",@"SHT_CUDA_INFO"
	.sectionflags	@""
	.align	4


	//----- nvinfo : EIATTR_CUDA_API_VERSION
	.align		4
        /*0000*/ 	.byte	0x04, 0x37
        /*0002*/ 	.short	(.L_50 - .L_49)
.L_49:
        /*0004*/ 	.word	0x00000082


	//----- nvinfo : EIATTR_KPARAM_INFO
	.align		4
.L_50:
        /*0008*/ 	.byte	0x04, 0x17
        /*000a*/ 	.short	(.L_52 - .L_51)
.L_51:
        /*000c*/ 	.word	0x00000000
        /*0010*/ 	.short	0x0001
        /*0012*/ 	.short	0x0008
        /*0014*/ 	.byte	0x00, 0xf5, 0x21, 0x00


	//----- nvinfo : EIATTR_KPARAM_INFO
	.align		4
.L_52:
        /*0018*/ 	.byte	0x04, 0x17
        /*001a*/ 	.short	(.L_54 - .L_53)
.L_53:
        /*001c*/ 	.word	0x00000000
        /*0020*/ 	.short	0x0000
        /*0022*/ 	.short	0x0000
        /*0024*/ 	.byte	0x00, 0xf5, 0x21, 0x00


	//----- nvinfo : EIATTR_SPARSE_MMA_MASK
	.align		4
.L_54:
        /*0028*/ 	.byte	0x03, 0x50
        /*002a*/ 	.short	0x0000


	//----- nvinfo : EIATTR_MAXREG_COUNT
	.align		4
        /*002c*/ 	.byte	0x03, 0x1b
        /*002e*/ 	.short	0x00ff


	//----- nvinfo : EIATTR_MERCURY_ISA_VERSION
	.align		4
        /*0030*/ 	.byte	0x03, 0x5f
        /*0032*/ 	.short	0x0101


	//----- nvinfo : EIATTR_VRC_CTA_INIT_COUNT
	.align		4
        /*0034*/ 	.byte	0x02, 0x4a
	.zero		1
	.zero		1


	//----- nvinfo : EIATTR_EXIT_INSTR_OFFSETS
	.align		4
        /*0038*/ 	.byte	0x04, 0x1c
        /*003a*/ 	.short	(.L_56 - .L_55)


	//   ....[0]....
.L_55:
        /*003c*/ 	.word	0x00000350


	//----- nvinfo : EIATTR_CBANK_PARAM_SIZE
	.align		4
.L_56:
        /*0040*/ 	.byte	0x03, 0x19
        /*0042*/ 	.short	0x0010


	//----- nvinfo : EIATTR_PARAM_CBANK
	.align		4
        /*0044*/ 	.byte	0x04, 0x0a
        /*0046*/ 	.short	(.L_58 - .L_57)
	.align		4
.L_57:
        /*0048*/ 	.word	index@(.nv.constant0.transpose_over0)
        /*004c*/ 	.short	0x0380
        /*004e*/ 	.short	0x0010


	//----- nvinfo : EIATTR_SW_WAR
	.align		4
.L_58:
        /*0050*/ 	.byte	0x04, 0x36
        /*0052*/ 	.short	(.L_60 - .L_59)
.L_59:
        /*0054*/ 	.word	0x00000008
.L_60:


//--------------------- .nv.info.copy_2_over      --------------------------
	.section	.nv.info.copy_2_over,"",@"SHT_CUDA_INFO"
	.sectionflags	@""
	.align	4


	//----- nvinfo : EIATTR_CUDA_API_VERSION
	.align		4
        /*0000*/ 	.byte	0x04, 0x37
        /*0002*/ 	.short	(.L_62 - .L_61)
.L_61:
        /*0004*/ 	.word	0x00000082


	//----- nvinfo : EIATTR_KPARAM_INFO
	.align		4
.L_62:
        /*0008*/ 	.byte	0x04, 0x17
        /*000a*/ 	.short	(.L_64 - .L_63)
.L_63:
        /*000c*/ 	.word	0x00000000
        /*0010*/ 	.short	0x0001
        /*0012*/ 	.short	0x0008
        /*0014*/ 	.byte	0x00, 0xf5, 0x21, 0x00


	//----- nvinfo : EIATTR_KPARAM_INFO
	.align		4
.L_64:
        /*0018*/ 	.byte	0x04, 0x17
        /*001a*/ 	.short	(.L_66 - .L_65)
.L_65:
        /*001c*/ 	.word	0x00000000
        /*0020*/ 	.short	0x0000
        /*0022*/ 	.short	0x0000
        /*0024*/ 	.byte	0x00, 0xf5, 0x21, 0x00


	//----- nvinfo : EIATTR_SPARSE_MMA_MASK
	.align		4
.L_66:
        /*0028*/ 	.byte	0x03, 0x50
        /*002a*/ 	.short	0x0000


	//----- nvinfo : EIATTR_MAXREG_COUNT
	.align		4
        /*002c*/ 	.byte	0x03, 0x1b
        /*002e*/ 	.short	0x00ff


	//----- nvinfo : EIATTR_MERCURY_ISA_VERSION
	.align		4
        /*0030*/ 	.byte	0x03, 0x5f
        /*0032*/ 	.short	0x0101


	//----- nvinfo : EIATTR_VRC_CTA_INIT_COUNT
	.align		4
        /*0034*/ 	.byte	0x02, 0x4a
	.zero		1
	.zero		1


	//----- nvinfo : EIATTR_EXIT_INSTR_OFFSETS
	.align		4
        /*0038*/ 	.byte	0x04, 0x1c
        /*003a*/ 	.short	(.L_68 - .L_67)


	//   ....[0]....
.L_67:
        /*003c*/ 	.word	0x00000320


	//----- nvinfo : EIATTR_CBANK_PARAM_SIZE
	.align		4
.L_68:
        /*0040*/ 	.byte	0x03, 0x19
        /*0042*/ 	.short	0x0010


	//----- nvinfo : EIATTR_PARAM_CBANK
	.align		4
        /*0044*/ 	.byte	0x04, 0x0a
        /*0046*/ 	.short	(.L_70 - .L_69)
	.align		4
.L_69:
        /*0048*/ 	.word	index@(.nv.constant0.copy_2_over)
        /*004c*/ 	.short	0x0380
        /*004e*/ 	.short	0x0010


	//----- nvinfo : EIATTR_SW_WAR
	.align		4
.L_70:
        /*0050*/ 	.byte	0x04, 0x36
        /*0052*/ 	.short	(.L_72 - .L_71)
.L_71:
        /*0054*/ 	.word	0x00000008
.L_72:


//--------------------- .nv.info.wkernff          --------------------------
	.section	.nv.info.wkernff,"",@"SHT_CUDA_INFO"
	.sectionflags	@""
	.align	4


	//----- nvinfo : EIATTR_CUDA_API_VERSION
	.align		4
        /*0000*/ 	.byte	0x04, 0x37
        /*0002*/ 	.short	(.L_74 - .L_73)
.L_73:
        /*0004*/ 	.word	0x00000082


	//----- nvinfo : EIATTR_KPARAM_INFO
	.align		4
.L_74:
        /*0008*/ 	.byte	0x04, 0x17
        /*000a*/ 	.short	(.L_76 - .L_75)
.L_75:
        /*000c*/ 	.word	0x00000000
        /*0010*/ 	.short	0x0002
        /*0012*/ 	.short	0x0010
        /*0014*/ 	.byte	0x00, 0xf0, 0x21, 0x00


	//----- nvinfo : EIATTR_KPARAM_INFO
	.align		4
.L_76:
        /*0018*/ 	.byte	0x04, 0x17
        /*001a*/ 	.short	(.L_78 - .L_77)
.L_77:
        /*001c*/ 	.word	0x00000000
        /*0020*/ 	.short	0x0001
        /*0022*/ 	.short	0x0008
        /*0024*/ 	.byte	0x00, 0xf5, 0x21, 0x00


	//----- nvinfo : EIATTR_KPARAM_INFO
	.align		4
.L_78:
        /*0028*/ 	.byte	0x04, 0x17
        /*002a*/ 	.short	(.L_80 - .L_79)
.L_79:
        /*002c*/ 	.word	0x00000000
        /*0030*/ 	.short	0x0000
        /*0032*/ 	.short	0x0000
        /*0034*/ 	.byte	0x00, 0xf5, 0x21, 0x00


	//----- nvinfo : EIATTR_SPARSE_MMA_MASK
	.align		4
.L_80:
        /*0038*/ 	.byte	0x03, 0x50
        /*003a*/ 	.short	0x0000


	//----- nvinfo : EIATTR_MAXREG_COUNT
	.align		4
        /*003c*/ 	.byte	0x03, 0x1b
        /*003e*/ 	.short	0x00ff


	//----- nvinfo : EIATTR_MERCURY_ISA_VERSION
	.align		4
        /*0040*/ 	.byte	0x03, 0x5f
        /*0042*/ 	.short	0x0101


	//----- nvinfo : EIATTR_VRC_CTA_INIT_COUNT
	.align		4
        /*0044*/ 	.byte	0x02, 0x4a
	.zero		1
	.zero		1


	//----- nvinfo : EIATTR_EXIT_INSTR_OFFSETS
	.align		4
        /*0048*/ 	.byte	0x04, 0x1c
        /*004a*/ 	.short	(.L_82 - .L_81)


	//   ....[0]....
.L_81:
        /*004c*/ 	.word	0x00000940


	//----- nvinfo : EIATTR_CRS_STACK_SIZE
	.align		4
.L_82:
        /*0050*/ 	.byte	0x04, 0x1e
        /*0052*/ 	.short	(.L_84 - .L_83)
.L_83:
        /*0054*/ 	.word	0x00000000


	//----- nvinfo : EIATTR_CBANK_PARAM_SIZE
	.align		4
.L_84:
        /*0058*/ 	.byte	0x03, 0x19
        /*005a*/ 	.short	0x0018


	//----- nvinfo : EIATTR_PARAM_CBANK
	.align		4
        /*005c*/ 	.byte	0x04, 0x0a
        /*005e*/ 	.short	(.L_86 - .L_85)
	.align		4
.L_85:
        /*0060*/ 	.word	index@(.nv.constant0.wkernff)
        /*0064*/ 	.short	0x0380
        /*0066*/ 	.short	0x0018


	//----- nvinfo : EIATTR_SW_WAR
	.align		4
.L_86:
        /*0068*/ 	.byte	0x04, 0x36
        /*006a*/ 	.short	(.L_88 - .L_87)
.L_87:
        /*006c*/ 	.word	0x00000008
.L_88:


//--------------------- .nv.info.r2               --------------------------
	.section	.nv.info.r2,"",@"SHT_CUDA_INFO"
	.sectionflags	@""
	.align	4


	//----- nvinfo : EIATTR_CUDA_API_VERSION
	.align		4
        /*0000*/ 	.byte	0x04, 0x37
        /*0002*/ 	.short	(.L_90 - .L_89)
.L_89:
        /*0004*/ 	.word	0x00000082


	//----- nvinfo : EIATTR_KPARAM_INFO
	.align		4
.L_90:
        /*0008*/ 	.byte	0x04, 0x17
        /*000a*/ 	.short	(.L_92 - .L_91)
.L_91:
        /*000c*/ 	.word	0x00000000
        /*0010*/ 	.short	0x0001
        /*0012*/ 	.short	0x0008
        /*0014*/ 	.byte	0x00, 0xf0, 0x21, 0x00


	//----- nvinfo : EIATTR_KPARAM_INFO
	.align		4
.L_92:
        /*0018*/ 	.byte	0x04, 0x17
        /*001a*/ 	.short	(.L_94 - .L_93)
.L_93:
        /*001c*/ 	.word	0x00000000
        /*0020*/ 	.short	0x0000
        /*0022*/ 	.short	0x0000
        /*0024*/ 	.byte	0x00, 0xf5, 0x21, 0x00


	//----- nvinfo : EIATTR_SPARSE_MMA_MASK
	.align		4
.L_94:
        /*0028*/ 	.byte	0x03, 0x50
        /*002a*/ 	.short	0x0000


	//----- nvinfo : EIATTR_MAXREG_COUNT
	.align		4
        /*002c*/ 	.byte	0x03, 0x1b
        /*002e*/ 	.short	0x00ff


	//----- nvinfo : EIATTR_MERCURY_ISA_VERSION
	.align		4
        /*0030*/ 	.byte	0x03, 0x5f
        /*0032*/ 	.short	0x0101


	//----- nvinfo : EIATTR_VRC_CTA_INIT_COUNT
	.align		4
        /*0034*/ 	.byte	0x02, 0x4a
	.zero		1
	.zero		1


	//----- nvinfo : EIATTR_EXIT_INSTR_OFFSETS
	.align		4
        /*0038*/ 	.byte	0x04, 0x1c
        /*003a*/ 	.short	(.L_96 - .L_95)


	//   ....[0]....
.L_95:
        /*003c*/ 	.word	0x000002f0


	//----- nvinfo : EIATTR_CBANK_PARAM_SIZE
	.align		4
.L_96:
        /*0040*/ 	.byte	0x03, 0x19
        /*0042*/ 	.short	0x0010


	//----- nvinfo : EIATTR_PARAM_CBANK
	.align		4
        /*0044*/ 	.byte	0x04, 0x0a
        /*0046*/ 	.short	(.L_98 - .L_97)
	.align		4
.L_97:
        /*0048*/ 	.word	index@(.nv.constant0.r2)
        /*004c*/ 	.short	0x0380
        /*004e*/ 	.short	0x0010


	//----- nvinfo : EIATTR_SW_WAR
	.align		4
.L_98:
        /*0050*/ 	.byte	0x04, 0x36
        /*0052*/ 	.short	(.L_100 - .L_99)
.L_99:
        /*0054*/ 	.word	0x00000008
.L_100:


//--------------------- .nv.callgraph             --------------------------
	.section	.nv.callgraph,"",@"SHT_CUDA_CALLGRAPH"
	.align	4
	.sectionentsize	8
	.align		4
        /*0000*/ 	.word	0x00000000
	.align		4
        /*0004*/ 	.word	0xffffffff
	.align		4
        /*0008*/ 	.word	0x00000000
	.align		4
        /*000c*/ 	.word	0xfffffffe
	.align		4
        /*0010*/ 	.word	0x00000000
	.align		4
        /*0014*/ 	.word	0xfffffffd
	.align		4
        /*0018*/ 	.word	0x00000000
	.align		4
        /*001c*/ 	.word	0xfffffffc


//--------------------- .nv.constant4             --------------------------
	.section	.nv.constant4,"a",@progbits
	.align	8
	.align		8
.nv.constant4:
        /*0000*/ 	.dword	__cudart_i2opi_d


//--------------------- .text.wextract1           --------------------------
	.section	.text.wextract1,"ax",@progbits
	.align	128
        .global         wextract1
        .type           wextract1,@function
        .size           wextract1,(.L_x_22 - wextract1)
        .other          wextract1,@"STO_CUDA_ENTRY STV_DEFAULT"
wextract1:
.text.wextract1:
[----:B------:R-:W-:Y:S01]  /*0000*/  LDC R1, c[0x0][0x37c] ;  /* 0x0000df00ff017b82 */ /* 0x000fe20000000800 */
[----:B------:R-:W0:Y:S07]  /*0010*/  S2R R3, SR_TID.X ;  /* 0x0000000000037919 */ /* 0x000e2e0000002100 */
[----:B------:R-:W0:Y:S01]  /*0020*/  LDC R0, c[0x0][0x360] ;  /* 0x0000d800ff007b82 */ /* 0x000e220000000800 */
[----:B------:R-:W1:Y:S01]  /*0030*/  LDCU UR8, c[0x0][0x380] ;  /* 0x00007000ff0877ac */ /* 0x000e620008000800 */
[----:B------:R-:W2:Y:S06]  /*0040*/  S2R R2, SR_TID.Y ;  /* 0x0000000000027919 */ /* 0x000eac0000002200 */
[----:B------:R-:W0:Y:S08]  /*0050*/  S2UR UR4, SR_CTAID.X ;  /* 0x00000000000479c3 */ /* 0x000e300000002500 */
[----:B------:R-:W2:Y:S08]  /*0060*/  S2UR UR5, SR_CTAID.Y ;  /* 0x00000000000579c3 */ /* 0x000eb00000002600 */
[----:B------:R-:W2:Y:S01]  /*0070*/  LDC R19, c[0x0][0x364] ;  /* 0x0000d900ff137b82 */ /* 0x000ea20000000800 */
[----:B0-----:R-:W-:-:S02]  /*0080*/  IMAD R0, R0, UR4, R3 ;  /* 0x0000000400007c24 */ /* 0x001fc4000f8e0203 */
[----:B--2---:R-:W-:-:S05]  /*0090*/  IMAD R19, R19, UR5, R2 ;  /* 0x0000000513137c24 */ /* 0x004fca000f8e0202 */
[----:B------:R-:W-:-:S04]  /*00a0*/  VIMNMX R2, PT, PT, R0, R19, !PT ;  /* 0x0000001300027248 */ /* 0x000fc80007fe0100 */
[----:B-1----:R-:W-:-:S13]  /*00b0*/  ISETP.GT.AND P0, PT, R2, UR8, PT ;  /* 0x0000000802007c0c */ /* 0x002fda000bf04270 */
[----:B------:R-:W-:Y:S05]  /*00c0*/  @P0 EXIT ;  /* 0x000000000000094d */ /* 0x000fea0003800000 */
[----:B------:R-:W0:Y:S01]  /*00d0*/  LDC.64 R8, c[0x0][0x390] ;  /* 0x0000e400ff087b82 */ /* 0x000e220000000a00 */
[----:B------:R-:W-:Y:S01]  /*00e0*/  SHF.R.S32.HI R2, RZ, 0x1f, R0 ;  /* 0x0000001fff027819 */ /* 0x000fe20000011400 */
[----:B------:R-:W1:Y:S01]  /*00f0*/  LDCU.64 UR6, c[0x0][0x358] ;  /* 0x00006b00ff0677ac */ /* 0x000e620008000a00 */
[----:B------:R-:W-:-:S04]  /*0100*/  IMAD.WIDE.U32 R16, R19, 0x10, RZ ;  /* 0x0000001013107825 */ /* 0x000fc800078e00ff */
[----:B------:R-:W-:Y:S02]  /*0110*/  IMAD R7, R2, -0x1010, RZ ;  /* 0xffffeff002077824 */ /* 0x000fe400078e02ff */
[----:B------:R-:W2:Y:S01]  /*0120*/  LDC.64 R2, c[0x0][0x388] ;  /* 0x0000e200ff027b82 */ /* 0x000ea20000000a00 */
[----:B0-----:R-:W-:-:S05]  /*0130*/  IMAD.WIDE.U32 R4, R0, -0x1010, R8 ;  /* 0xffffeff000047825 */ /* 0x001fca00078e0008 */
[----:B------:R-:W-:Y:S02]  /*0140*/  IADD3 R7, PT, PT, R5, -R0, R7 ;  /* 0x8000000005077210 */ /* 0x000fe40007ffe007 */
[----:B------:R-:W-:-:S04]  /*0150*/  IADD3 R12, P0, P1, -R16, 0x80800, R4 ;  /* 0x00080800100c7810 */ /* 0x000fc8000791e104 */
[----:B------:R-:W-:-:S06]  /*0160*/  IADD3.X R13, PT, PT, ~R17, RZ, R7, P0, P1 ;  /* 0x000000ff110d7210 */ /* 0x000fcc00007e2507 */
[----:B-1----:R-:W3:Y:S01]  /*0170*/  LDG.E.128 R12, desc[UR6][R12.64+0x800] ;  /* 0x000800060c0c7981 */ /* 0x002ee2000c1e1d00 */
[----:B------:R-:W-:Y:S02]  /*0180*/  USHF.L.U32 UR4, UR8, 0x1, URZ ;  /* 0x0000000108047899 */ /* 0x000fe400080006ff */
[----:B------:R-:W-:Y:S02]  /*0190*/  IADD3 R5, PT, PT, -R0, UR8, RZ ;  /* 0x0000000800057c10 */ /* 0x000fe4000fffe1ff */
[----:B------:R-:W-:Y:S02]  /*01a0*/  IADD3 R18, PT, PT, -R19, UR8, RZ ;  /* 0x0000000813127c10 */ /* 0x000fe4000fffe1ff */
[----:B------:R-:W-:Y:S01]  /*01b0*/  IADD3 R4, P0, PT, R16, R4, RZ ;  /* 0x0000000410047210 */ /* 0x000fe20007f1e0ff */
[----:B------:R-:W-:-:S04]  /*01c0*/  IMAD R10, R5, UR4, R5 ;  /* 0x00000004050a7c24 */ /* 0x000fc8000f8e0205 */
[----:B------:R-:W-:Y:S02]  /*01d0*/  IMAD.IADD R23, R10, 0x1, R18 ;  /* 0x000000010a177824 */ /* 0x000fe400078e0212 */
[----:B------:R-:W-:Y:S02]  /*01e0*/  IMAD.X R5, R17, 0x1, R7, P0 ;  /* 0x0000000111057824 */ /* 0x000fe400000e0607 */
[----:B--2---:R-:W-:-:S05]  /*01f0*/  IMAD.WIDE R22, R23, 0x10, R2 ;  /* 0x0000001017167825 */ /* 0x004fca00078e0202 */
[----:B---3--:R0:W-:Y:S04]  /*0200*/  STG.E.128 desc[UR6][R22.64], R12 ;  /* 0x0000000c16007986 */ /* 0x0081e8000c101d06 */
[----:B------:R-:W2:Y:S01]  /*0210*/  LDG.E.128 R4, desc[UR6][R4.64+0x81000] ;  /* 0x0810000604047981 */ /* 0x000ea2000c1e1d00 */
[----:B------:R-:W-:Y:S01]  /*0220*/  IADD3 R19, PT, PT, R19, UR8, RZ ;  /* 0x0000000813137c10 */ /* 0x000fe2000fffe0ff */
[----:B------:R-:W-:-:S04]  /*0230*/  IMAD.WIDE R20, R0, 0x1010, R8 ;  /* 0x0000101000147825 */ /* 0x000fc800078e0208 */
[----:B------:R-:W-:Y:S01]  /*0240*/  IMAD.IADD R25, R10, 0x1, R19 ;  /* 0x000000010a197824 */ /* 0x000fe200078e0213 */
[----:B------:R-:W-:-:S03]  /*0250*/  IADD3 R8, P0, P1, -R16, 0x80800, R20 ;  /* 0x0008080010087810 */ /* 0x000fc6000791e114 */
[----:B------:R-:W-:Y:S01]  /*0260*/  IMAD.WIDE R24, R25, 0x10, R2 ;  /* 0x0000001019187825 */ /* 0x000fe200078e0202 */
[----:B------:R-:W-:Y:S02]  /*0270*/  IADD3.X R9, PT, PT, ~R17, RZ, R21, P0, P1 ;  /* 0x000000ff11097210 */ /* 0x000fe400007e2515 */
[----:B------:R-:W-:Y:S02]  /*0280*/  IADD3 R0, PT, PT, R0, UR8, RZ ;  /* 0x0000000800007c10 */ /* 0x000fe4000fffe0ff */
[----:B--2---:R-:W-:Y:S04]  /*0290*/  STG.E.128 desc[UR6][R24.64], R4 ;  /* 0x0000000418007986 */ /* 0x004fe8000c101d06 */
[----:B------:R-:W2:Y:S01]  /*02a0*/  LDG.E.128 R8, desc[UR6][R8.64+0x800] ;  /* 0x0008000608087981 */ /* 0x000ea2000c1e1d00 */
[----:B------:R-:W-:Y:S01]  /*02b0*/  IMAD R0, R0, UR4, R0 ;  /* 0x0000000400007c24 */ /* 0x000fe2000f8e0200 */
[----:B------:R-:W-:-:S03]  /*02c0*/  IADD3 R20, P0, PT, R16, R20, RZ ;  /* 0x0000001410147210 */ /* 0x000fc60007f1e0ff */
[----:B0-----:R-:W-:Y:S01]  /*02d0*/  IMAD.IADD R13, R0, 0x1, R18 ;  /* 0x00000001000d7824 */ /* 0x001fe200078e0212 */
[----:B------:R-:W-:-:S03]  /*02e0*/  IADD3.X R21, PT, PT, R17, R21, RZ, P0, !PT ;  /* 0x0000001511157210 */ /* 0x000fc600007fe4ff */
[----:B------:R-:W-:-:S05]  /*02f0*/  IMAD.WIDE R12, R13, 0x10, R2 ;  /* 0x000000100d0c7825 */ /* 0x000fca00078e0202 */
[----:B--2---:R-:W-:Y:S04]  /*0300*/  STG.E.128 desc[UR6][R12.64], R8 ;  /* 0x000000080c007986 */ /* 0x004fe8000c101d06 */
[----:B------:R-:W2:Y:S01]  /*0310*/  LDG.E.128 R20, desc[UR6][R20.64+0x81000] ;  /* 0x0810000614147981 */ /* 0x000ea2000c1e1d00 */
[----:B------:R-:W-:-:S05]  /*0320*/  IADD3 R19, PT, PT, R0, R19, RZ ;  /* 0x0000001300137210 */ /* 0x000fca0007ffe0ff */
[----:B------:R-:W-:-:S05]  /*0330*/  IMAD.WIDE R2, R19, 0x10, R2 ;  /* 0x0000001013027825 */ /* 0x000fca00078e0202 */
[----:B--2---:R-:W-:Y:S01]  /*0340*/  STG.E.128 desc[UR6][R2.64], R20 ;  /* 0x0000001402007986 */ /* 0x004fe2000c101d06 */
[----:B------:R-:W-:Y:S05]  /*0350*/  EXIT ;  /* 0x000000000000794d */ /* 0x000fea0003800000 */
.L_x_0:
[----:B------:R-:W-:-:S00]  /*0360*/  BRA `(.L_x_0) ;  /* 0xfffffffc00fc7947 */ /* 0x000fc0000383ffff */
[----:B------:R-:W-:-:S00]  /*0370*/  NOP ;  /* 0x0000000000007918 */ /* 0x000fc00000000000 */
        /* <DEDUP_REMOVED lines=8> */
.L_x_22:


//--------------------- .text.transpose_over0     --------------------------
	.section	.text.transpose_over0,"ax",@progbits
	.align	128
        .global         transpose_over0
        .type           transpose_over0,@function
        .size           transpose_over0,(.L_x_23 - transpose_over0)
        .other          transpose_over0,@"STO_CUDA_ENTRY STV_DEFAULT"
transpose_over0:
.text.transpose_over0:
[----:B------:R-:W-:Y:S01]  /*0000*/  LDC R1, c[0x0][0x37c] ;  /* 0x0000df00ff017b82 */ /* 0x000fe20000000800 */
[----:B------:R-:W0:Y:S07]  /*0010*/  S2R R0, SR_CTAID.Z ;  /* 0x0000000000007919 */ /* 0x000e2e0000002700 */
[----:B------:R-:W1:Y:S01]  /*0020*/  S2UR UR4, SR_CTAID.X ;  /* 0x00000000000479c3 */ /* 0x000e620000002500 */
[----:B------:R-:W1:Y:S01]  /*0030*/  S2R R2, SR_TID.X ;  /* 0x0000000000027919 */ /* 0x000e620000002100 */
[----:B------:R-:W2:Y:S06]  /*0040*/  S2R R5, SR_TID.Y ;  /* 0x0000000000057919 */ /* 0x000eac0000002200 */
[----:B------:R-:W1:Y:S08]  /*0050*/  LDC R17, c[0x0][0x360] ;  /* 0x0000d800ff117b82 */ /* 0x000e700000000800 */
[----:B------:R-:W2:Y:S08]  /*0060*/  S2UR UR5, SR_CTAID.Y ;  /* 0x00000000000579c3 */ /* 0x000eb00000002600 */
[----:B------:R-:W2:Y:S01]  /*0070*/  LDC R4, c[0x0][0x364] ;  /* 0x0000d900ff047b82 */ /* 0x000ea20000000800 */
[----:B0-----:R-:W-:-:S07]  /*0080*/  SHF.R.U32.HI R16, RZ, 0x3, R0 ;  /* 0x00000003ff107819 */ /* 0x001fce0000011600 */
[----:B------:R-:W0:Y:S01]  /*0090*/  LDC.64 R18, c[0x0][0x388] ;  /* 0x0000e200ff127b82 */ /* 0x000e220000000a00 */
[----:B-1----:R-:W-:-:S04]  /*00a0*/  IMAD R17, R17, UR4, R2 ;  /* 0x0000000411117c24 */ /* 0x002fc8000f8e0202 */
[----:B------:R-:W-:-:S03]  /*00b0*/  IMAD R3, R17, -0x8, R16 ;  /* 0xfffffff811037824 */ /* 0x000fc600078e0210 */
[----:B------:R-:W1:Y:S02]  /*00c0*/  LDC.64 R12, c[0x0][0x380] ;  /* 0x0000e000ff0c7b82 */ /* 0x000e640000000a00 */
[----:B------:R-:W-:Y:S02]  /*00d0*/  IADD3 R9, PT, PT, R3, 0x400, RZ ;  /* 0x0000040003097810 */ /* 0x000fe40007ffe0ff */
[----:B------:R-:W-:Y:S01]  /*00e0*/  LOP3.LUT R3, R0, 0x7, RZ, 0xc0, !PT ;  /* 0x0000000700037812 */ /* 0x000fe200078ec0ff */
[----:B--2---:R-:W-:Y:S01]  /*00f0*/  IMAD R2, R4, UR5, R5 ;  /* 0x0000000504027c24 */ /* 0x004fe2000f8e0205 */
[----:B------:R-:W2:Y:S04]  /*0100*/  LDCU.64 UR4, c[0x0][0x358] ;  /* 0x00006b00ff0477ac */ /* 0x000ea80008000a00 */
[----:B------:R-:W-:Y:S01]  /*0110*/  SHF.L.U32 R11, R2, 0x3, RZ ;  /* 0x00000003020b7819 */ /* 0x000fe200000006ff */
[----:B0-----:R-:W-:-:S03]  /*0120*/  IMAD.WIDE R8, R9, 0x8080, R18 ;  /* 0x0000808009087825 */ /* 0x001fc600078e0212 */
[----:B------:R-:W-:-:S05]  /*0130*/  IADD3 R21, PT, PT, R3, 0x400, -R11 ;  /* 0x0000040003157810 */ /* 0x000fca0007ffe80b */
[----:B------:R-:W-:-:S06]  /*0140*/  IMAD.WIDE R4, R21, 0x10, R8 ;  /* 0x0000001015047825 */ /* 0x000fcc00078e0208 */
[----:B--2---:R-:W2:Y:S01]  /*0150*/  LDG.E.128 R4, desc[UR4][R4.64] ;  /* 0x0000000404047981 */ /* 0x004ea2000c1e1d00 */
[----:B-1----:R-:W-:Y:S01]  /*0160*/  IMAD.WIDE.U32 R12, R16, 0x810080, R12 ;  /* 0x00810080100c7825 */ /* 0x002fe200078e000c */
[----:B------:R-:W-:Y:S02]  /*0170*/  SHF.R.S32.HI R10, RZ, 0x1f, R17 ;  /* 0x0000001fff0a7819 */ /* 0x000fe40000011411 */
[----:B------:R-:W-:Y:S01]  /*0180*/  LOP3.LUT R0, R11, 0x7, R0, 0xf8, !PT ;  /* 0x000000070b007812 */ /* 0x000fe200078ef800 */
[----:B------:R-:W-:-:S04]  /*0190*/  IMAD.WIDE.U32 R12, R3, 0x102010, R12 ;  /* 0x00102010030c7825 */ /* 0x000fc800078e000c */
[----:B------:R-:W-:Y:S02]  /*01a0*/  IMAD R10, R10, -0x1010, RZ ;  /* 0xffffeff00a0a7824 */ /* 0x000fe400078e02ff */
[----:B------:R-:W-:-:S04]  /*01b0*/  IMAD.WIDE.U32 R14, R17, -0x1010, R12 ;  /* 0xffffeff0110e7825 */ /* 0x000fc800078e000c */
[----:B------:R-:W-:Y:S01]  /*01c0*/  IMAD.WIDE.U32 R2, R2, 0x10, RZ ;  /* 0x0000001002027825 */ /* 0x000fe200078e00ff */
[----:B------:R-:W-:-:S03]  /*01d0*/  IADD3 R15, PT, PT, R15, -R17, R10 ;  /* 0x800000110f0f7210 */ /* 0x000fc60007ffe00a */
[----:B------:R-:W-:Y:S01]  /*01e0*/  VIADD R0, R0, 0x400 ;  /* 0x0000040000007836 */ /* 0x000fe20000000000 */
[----:B------:R-:W-:-:S03]  /*01f0*/  IADD3 R24, P0, P1, -R2, 0x80800, R14 ;  /* 0x0008080002187810 */ /* 0x000fc6000791e10e */
[----:B------:R-:W-:Y:S01]  /*0200*/  IMAD.WIDE.U32 R8, R0, 0x10, R8 ;  /* 0x0000001000087825 */ /* 0x000fe200078e0008 */
[----:B------:R-:W-:-:S05]  /*0210*/  IADD3.X R25, PT, PT, ~R3, RZ, R15, P0, P1 ;  /* 0x000000ff03197210 */ /* 0x000fca00007e250f */
[----:B--2---:R0:W-:Y:S04]  /*0220*/  STG.E.128 desc[UR4][R24.64+0x800], R4 ;  /* 0x0008000418007986 */ /* 0x0041e8000c101d04 */
[----:B------:R-:W2:Y:S01]  /*0230*/  LDG.E.128 R8, desc[UR4][R8.64] ;  /* 0x0000000408087981 */ /* 0x000ea2000c1e1d00 */
[----:B------:R-:W-:Y:S02]  /*0240*/  LEA R16, R17, R16, 0x3 ;  /* 0x0000001011107211 */ /* 0x000fe400078e18ff */
[----:B------:R-:W-:-:S03]  /*0250*/  IADD3 R14, P0, PT, R2, R14, RZ ;  /* 0x0000000e020e7210 */ /* 0x000fc60007f1e0ff */
[----:B------:R-:W-:Y:S01]  /*0260*/  VIADD R23, R16, 0x400 ;  /* 0x0000040010177836 */ /* 0x000fe20000000000 */
[----:B------:R-:W-:-:S03]  /*0270*/  IADD3.X R15, PT, PT, R3, R15, RZ, P0, !PT ;  /* 0x0000000f030f7210 */ /* 0x000fc600007fe4ff */
[----:B------:R-:W-:-:S04]  /*0280*/  IMAD.WIDE R18, R23, 0x8080, R18 ;  /* 0x0000808017127825 */ /* 0x000fc800078e0212 */
[----:B------:R-:W-:Y:S01]  /*0290*/  IMAD.WIDE R20, R21, 0x10, R18 ;  /* 0x0000001015147825 */ /* 0x000fe200078e0212 */
[----:B--2---:R-:W-:Y:S05]  /*02a0*/  STG.E.128 desc[UR4][R14.64+0x81000], R8 ;  /* 0x081000080e007986 */ /* 0x004fea000c101d04 */
[----:B------:R-:W2:Y:S01]  /*02b0*/  LDG.E.128 R20, desc[UR4][R20.64] ;  /* 0x0000000414147981 */ /* 0x000ea2000c1e1d00 */
[----:B------:R-:W-:-:S04]  /*02c0*/  IMAD.WIDE R12, R17, 0x1010, R12 ;  /* 0x00001010110c7825 */ /* 0x000fc800078e020c */
[----:B------:R-:W-:Y:S01]  /*02d0*/  IMAD.WIDE.U32 R18, R0, 0x10, R18 ;  /* 0x0000001000127825 */ /* 0x000fe200078e0012 */
[----:B0-----:R-:W-:-:S04]  /*02e0*/  IADD3 R4, P0, P1, -R2, 0x80800, R12 ;  /* 0x0008080002047810 */ /* 0x001fc8000791e10c */
[----:B------:R-:W-:-:S05]  /*02f0*/  IADD3.X R5, PT, PT, ~R3, RZ, R13, P0, P1 ;  /* 0x000000ff03057210 */ /* 0x000fca00007e250d */
[----:B--2---:R-:W-:Y:S04]  /*0300*/  STG.E.128 desc[UR4][R4.64+0x800], R20 ;  /* 0x0008001404007986 */ /* 0x004fe8000c101d04 */
[----:B------:R-:W2:Y:S01]  /*0310*/  LDG.E.128 R16, desc[UR4][R18.64] ;  /* 0x0000000412107981 */ /* 0x000ea2000c1e1d00 */
[----:B------:R-:W-:-:S04]  /*0320*/  IADD3 R2, P0, PT, R2, R12, RZ ;  /* 0x0000000c02027210 */ /* 0x000fc80007f1e0ff */
[----:B------:R-:W-:-:S05]  /*0330*/  IADD3.X R3, PT, PT, R3, R13, RZ, P0, !PT ;  /* 0x0000000d03037210 */ /* 0x000fca00007fe4ff */
[----:B--2---:R-:W-:Y:S01]  /*0340*/  STG.E.128 desc[UR4][R2.64+0x81000], R16 ;  /* 0x0810001002007986 */ /* 0x004fe2000c101d04 */
[----:B------:R-:W-:Y:S05]  /*0350*/  EXIT ;  /* 0x000000000000794d */ /* 0x000fea0003800000 */
.L_x_1:
        /* <DEDUP_REMOVED lines=10> */
.L_x_23:


//--------------------- .text.copy_2_over         --------------------------
	.section	.text.copy_2_over,"ax",@progbits
	.align	128
        .global         copy_2_over
        .type           copy_2_over,@function
        .size           copy_2_over,(.L_x_24 - copy_2_over)
        .other          copy_2_over,@"STO_CUDA_ENTRY STV_DEFAULT"
copy_2_over:
.text.copy_2_over:
[----:B------:R-:W-:Y:S01]  /*0000*/  LDC R1, c[0x0][0x37c] ;  /* 0x0000df00ff017b82 */ /* 0x000fe20000000800 */
[----:B------:R-:W0:Y:S07]  /*0010*/  S2R R3, SR_TID.X ;  /* 0x0000000000037919 */ /* 0x000e2e0000002100 */
[----:B------:R-:W0:Y:S01]  /*0020*/  S2UR UR4, SR_CTAID.X ;  /* 0x00000000000479c3 */ /* 0x000e220000002500 */
[----:B------:R-:W1:Y:S07]  /*0030*/  S2R R5, SR_TID.Y ;  /* 0x0000000000057919 */ /* 0x000e6e0000002200 */
[----:B------:R-:W0:Y:S08]  /*0040*/  LDC R0, c[0x0][0x360] ;  /* 0x0000d800ff007b82 */ /* 0x000e300000000800 */
[----:B------:R-:W1:Y:S08]  /*0050*/  S2UR UR5, SR_CTAID.Y ;  /* 0x00000000000579c3 */ /* 0x000e700000002600 */
[----:B------:R-:W1:Y:S08]  /*0060*/  LDC R2, c[0x0][0x364] ;  /* 0x0000d900ff027b82 */ /* 0x000e700000000800 */
[----:B------:R-:W2:Y:S01]  /*0070*/  LDC.64 R14, c[0x0][0x388] ;  /* 0x0000e200ff0e7b82 */ /* 0x000ea20000000a00 */
[----:B0-----:R-:W-:-:S05]  /*0080*/  IMAD R0, R0, UR4, R3 ;  /* 0x0000000400007c24 */ /* 0x001fca000f8e0203 */
[----:B------:R-:W-:Y:S02]  /*0090*/  SHF.R.S32.HI R6, RZ, 0x1f, R0 ;  /* 0x0000001fff067819 */ /* 0x000fe40000011400 */
[----:B------:R-:W0:Y:S03]  /*00a0*/  LDC.64 R12, c[0x0][0x380] ;  /* 0x0000e000ff0c7b82 */ /* 0x000e260000000a00 */
[----:B------:R-:W-:Y:S02]  /*00b0*/  IMAD R7, R6, -0x1010, RZ ;  /* 0xffffeff006077824 */ /* 0x000fe400078e02ff */
[----:B-1----:R-:W-:Y:S01]  /*00c0*/  IMAD R2, R2, UR5, R5 ;  /* 0x0000000502027c24 */ /* 0x002fe2000f8e0205 */
[----:B------:R-:W1:Y:S03]  /*00d0*/  LDCU.64 UR4, c[0x0][0x358] ;  /* 0x00006b00ff0477ac */ /* 0x000e660008000a00 */
[----:B------:R-:W-:-:S04]  /*00e0*/  IMAD.WIDE.U32 R2, R2, 0x10, RZ ;  /* 0x0000001002027825 */ /* 0x000fc800078e00ff */
[----:B--2---:R-:W-:-:S05]  /*00f0*/  IMAD.WIDE.U32 R4, R0, -0x1010, R14 ;  /* 0xffffeff000047825 */ /* 0x004fca00078e000e */
[----:B------:R-:W-:Y:S02]  /*0100*/  IADD3 R5, PT, PT, R5, -R0, R7 ;  /* 0x8000000005057210 */ /* 0x000fe40007ffe007 */
[----:B------:R-:W-:-:S04]  /*0110*/  IADD3 R8, P0, P1, -R2, 0x80800, R4 ;  /* 0x0008080002087810 */ /* 0x000fc8000791e104 */
[----:B------:R-:W-:-:S06]  /*0120*/  IADD3.X R9, PT, PT, ~R3, RZ, R5, P0, P1 ;  /* 0x000000ff03097210 */ /* 0x000fcc00007e2505 */
[----:B-1----:R-:W2:Y:S01]  /*0130*/  LDG.E.128 R8, desc[UR4][R8.64+0x800] ;  /* 0x0008000408087981 */ /* 0x002ea2000c1e1d00 */
[----:B0-----:R-:W-:Y:S01]  /*0140*/  IMAD.WIDE.U32 R16, R0, -0x8080, R12 ;  /* 0xffff7f8000107825 */ /* 0x001fe200078e000c */
[----:B------:R-:W-:-:S03]  /*0150*/  IADD3 R4, P2, PT, R2, R4, RZ ;  /* 0x0000000402047210 */ /* 0x000fc60007f5e0ff */
[----:B------:R-:W-:Y:S01]  /*0160*/  IMAD R7, R6, -0x8080, RZ ;  /* 0xffff7f8006077824 */ /* 0x000fe200078e02ff */
[----:B------:R-:W-:Y:S01]  /*0170*/  IADD3 R20, P0, P1, -R2, 0x2040200, R16 ;  /* 0x0204020002147810 */ /* 0x000fe2000791e110 */
[----:B------:R-:W-:-:S03]  /*0180*/  IMAD.X R5, R3, 0x1, R5, P2 ;  /* 0x0000000103057824 */ /* 0x000fc600010e0605 */
[----:B------:R-:W-:-:S04]  /*0190*/  IADD3 R17, PT, PT, R17, -R0, R7 ;  /* 0x8000000011117210 */ /* 0x000fc80007ffe007 */
[----:B------:R-:W-:-:S05]  /*01a0*/  IADD3.X R21, PT, PT, ~R3, RZ, R17, P0, P1 ;  /* 0x000000ff03157210 */ /* 0x000fca00007e2511 */
[----:B--2---:R0:W-:Y:S04]  /*01b0*/  STG.E.128 desc[UR4][R20.64+0x4040], R8 ;  /* 0x0040400814007986 */ /* 0x0041e8000c101d04 */
[----:B------:R-:W2:Y:S01]  /*01c0*/  LDG.E.128 R4, desc[UR4][R4.64+0x81000] ;  /* 0x0810000404047981 */ /* 0x000ea2000c1e1d00 */
[----:B------:R-:W-:Y:S01]  /*01d0*/  IADD3 R22, P2, PT, R2, R16, RZ ;  /* 0x0000001002167210 */ /* 0x000fe20007f5e0ff */
[----:B------:R-:W-:-:S04]  /*01e0*/  IMAD.WIDE R14, R0, 0x1010, R14 ;  /* 0x00001010000e7825 */ /* 0x000fc800078e020e */
[----:B------:R-:W-:Y:S01]  /*01f0*/  IMAD.X R18, R3, 0x1, R17, P2 ;  /* 0x0000000103127824 */ /* 0x000fe200010e0611 */
[----:B------:R-:W-:Y:S02]  /*0200*/  IADD3 R22, P2, PT, R22, 0x2000000, RZ ;  /* 0x0200000016167810 */ /* 0x000fe40007f5e0ff */
[----:B------:R-:W-:-:S03]  /*0210*/  IADD3 R16, P0, P1, -R2, 0x80800, R14 ;  /* 0x0008080002107810 */ /* 0x000fc6000791e10e */
[----:B------:R-:W-:Y:S01]  /*0220*/  IMAD.X R23, RZ, RZ, R18, P2 ;  /* 0x000000ffff177224 */ /* 0x000fe200010e0612 */
[----:B------:R-:W-:-:S04]  /*0230*/  IADD3.X R17, PT, PT, ~R3, RZ, R15, P0, P1 ;  /* 0x000000ff03117210 */ /* 0x000fc800007e250f */
[----:B--2---:R-:W-:Y:S04]  /*0240*/  STG.E.128 desc[UR4][R22.64+0x44240], R4 ;  /* 0x0442400416007986 */ /* 0x004fe8000c101d04 */
[----:B------:R-:W2:Y:S01]  /*0250*/  LDG.E.128 R16, desc[UR4][R16.64+0x800] ;  /* 0x0008000410107981 */ /* 0x000ea2000c1e1d00 */
[----:B------:R-:W-:Y:S01]  /*0260*/  IMAD.WIDE R12, R0, 0x8080, R12 ;  /* 0x00008080000c7825 */ /* 0x000fe200078e020c */
[C---:B0-----:R-:W-:Y:S02]  /*0270*/  IADD3 R8, P2, PT, R2.reuse, R14, RZ ;  /* 0x0000000e02087210 */ /* 0x041fe40007f5e0ff */
[----:B------:R-:W-:-:S03]  /*0280*/  IADD3 R20, P0, P1, -R2, 0x2040200, R12 ;  /* 0x0204020002147810 */ /* 0x000fc6000791e10c */
[C---:B------:R-:W-:Y:S01]  /*0290*/  IMAD.X R9, R3.reuse, 0x1, R15, P2 ;  /* 0x0000000103097824 */ /* 0x040fe200010e060f */
[----:B------:R-:W-:Y:S02]  /*02a0*/  IADD3.X R21, PT, PT, ~R3, RZ, R13, P0, P1 ;  /* 0x000000ff03157210 */ /* 0x000fe400007e250d */
[----:B------:R-:W-:-:S03]  /*02b0*/  IADD3 R2, P0, PT, R2, R12, RZ ;  /* 0x0000000c02027210 */ /* 0x000fc60007f1e0ff */
[----:B--2---:R-:W-:Y:S04]  /*02c0*/  STG.E.128 desc[UR4][R20.64+0x4040], R16 ;  /* 0x0040401014007986 */ /* 0x004fe8000c101d04 */
[----:B------:R-:W2:Y:S01]  /*02d0*/  LDG.E.128 R8, desc[UR4][R8.64+0x81000] ;  /* 0x0810000408087981 */ /* 0x000ea2000c1e1d00 */
[----:B------:R-:W-:Y:S01]  /*02e0*/  IMAD.X R3, R3, 0x1, R13, P0 ;  /* 0x0000000103037824 */ /* 0x000fe200000e060d */
[----:B------:R-:W-:-:S05]  /*02f0*/  IADD3 R2, P0, PT, R2, 0x2000000, RZ ;  /* 0x0200000002027810 */ /* 0x000fca0007f1e0ff */
[----:B------:R-:W-:-:S05]  /*0300*/  IMAD.X R3, RZ, RZ, R3, P0 ;  /* 0x000000ffff037224 */ /* 0x000fca00000e0603 */
[----:B--2---:R-:W-:Y:S01]  /*0310*/  STG.E.128 desc[UR4][R2.64+0x44240], R8 ;  /* 0x0442400802007986 */ /* 0x004fe2000c101d04 */
[----:B------:R-:W-:Y:S05]  /*0320*/  EXIT ;  /* 0x000000000000794d */ /* 0x000fea0003800000 */
.L_x_2:
        /* <DEDUP_REMOVED lines=13> */
.L_x_24:


//--------------------- .text.wkernff             --------------------------
	.section	.text.wkernff,"ax",@progbits
	.align	128
        .global         wkernff
        .type           wkernff,@function
        .size           wkernff,(.L_x_21 - wkernff)
        .other          wkernff,@"STO_CUDA_ENTRY STV_DEFAULT"
wkernff:
.text.wkernff:
[----:B------:R-:W0:Y:S01]  /*0000*/  LDC R1, c[0x0][0x37c] ;  /* 0x0000df00ff017b82 */ /* 0x000e220000000800 */
[----:B------:R-:W1:Y:S07]  /*0010*/  S2R R3, SR_TID.X ;  /* 0x0000000000037919 */ /* 0x000e6e0000002100 */
[----:B------:R-:W1:Y:S01]  /*0020*/  S2UR UR4, SR_CTAID.X ;  /* 0x00000000000479c3 */ /* 0x000e620000002500 */
[----:B0-----:R-:W-:Y:S01]  /*0030*/  VIADD R1, R1, 0xffffffd8 ;  /* 0xffffffd801017836 */ /* 0x001fe20000000000 */
[----:B------:R-:W0:Y:S06]  /*0040*/  S2R R7, SR_TID.Y ;  /* 0x0000000000077919 */ /* 0x000e2c0000002200 */
[----:B------:R-:W1:Y:S08]  /*0050*/  LDC R16, c[0x0][0x360] ;  /* 0x0000d800ff107b82 */ /* 0x000e700000000800 */
[----:B------:R-:W0:Y:S08]  /*0060*/  S2UR UR5, SR_CTAID.Y ;  /* 0x00000000000579c3 */ /* 0x000e300000002600 */
[----:B------:R-:W0:Y:S08]  /*0070*/  LDC R12, c[0x0][0x364] ;  /* 0x0000d900ff0c7b82 */ /* 0x000e300000000800 */
[----:B------:R-:W2:Y:S01]  /*0080*/  LDC.64 R4, c[0x0][0x388] ;  /* 0x0000e200ff047b82 */ /* 0x000ea20000000a00 */
[----:B-1----:R-:W-:-:S05]  /*0090*/  IMAD R16, R16, UR4, R3 ;  /* 0x0000000410107c24 */ /* 0x002fca000f8e0203 */
[----:B------:R-:W-:Y:S01]  /*00a0*/  SHF.R.S32.HI R14, RZ, 0x1f, R16 ;  /* 0x0000001fff0e7819 */ /* 0x000fe20000011410 */
[----:B0-----:R-:W-:Y:S01]  /*00b0*/  IMAD R12, R12, UR5, R7 ;  /* 0x000000050c0c7c24 */ /* 0x001fe2000f8e0207 */
[----:B------:R-:W0:Y:S03]  /*00c0*/  LDCU.64 UR4, c[0x0][0x358] ;  /* 0x00006b00ff0477ac */ /* 0x000e260008000a00 */
[----:B------:R-:W-:Y:S02]  /*00d0*/  IMAD R7, R14, -0x1010, RZ ;  /* 0xffffeff00e077824 */ /* 0x000fe400078e02ff */
[----:B------:R-:W-:-:S04]  /*00e0*/  IMAD.WIDE.U32 R2, R12, 0x10, RZ ;  /* 0x000000100c027825 */ /* 0x000fc800078e00ff */
[----:B--2---:R-:W-:-:S05]  /*00f0*/  IMAD.WIDE.U32 R4, R16, -0x1010, R4 ;  /* 0xffffeff010047825 */ /* 0x004fca00078e0004 */
[----:B------:R-:W-:Y:S02]  /*0100*/  IADD3 R5, PT, PT, R5, -R16, R7 ;  /* 0x8000001005057210 */ /* 0x000fe40007ffe007 */
[----:B------:R-:W-:-:S05]  /*0110*/  IADD3 R10, P0, PT, -R2, R4, RZ ;  /* 0x00000004020a7210 */ /* 0x000fca0007f1e1ff */
[----:B------:R-:W-:-:S05]  /*0120*/  IMAD.X R11, R5, 0x1, ~R3, P0 ;  /* 0x00000001050b7824 */ /* 0x000fca00000e0e03 */
[----:B0-----:R0:W2:Y:S01]  /*0130*/  LDG.E.64 R4, desc[UR4][R10.64+0x81000] ;  /* 0x081000040a047981 */ /* 0x0010a2000c1e1b00 */
[----:B------:R-:W-:Y:S01]  /*0140*/  IMAD.MOV.U32 R8, RZ, RZ, 0x0 ;  /* 0x00000000ff087424 */ /* 0x000fe200078e00ff */
[----:B------:R-:W-:Y:S01]  /*0150*/  IADD3 R17, P1, PT, RZ, -R12, RZ ;  /* 0x8000000cff117210 */ /* 0x000fe20007f3e0ff */
[----:B------:R-:W-:Y:S01]  /*0160*/  IMAD.MOV.U32 R9, RZ, RZ, 0x3fd80000 ;  /* 0x3fd80000ff097424 */ /* 0x000fe200078e00ff */
[----:B------:R-:W-:Y:S03]  /*0170*/  BSSY.RECONVERGENT B0, `(.L_x_3) ;  /* 0x0000013000007945 */ /* 0x000fe60003800200 */
[----:B0-----:R-:W-:Y:S01]  /*0180*/  IMAD.X R10, RZ, RZ, -0x1, P1 ;  /* 0xffffffffff0a7424 */ /* 0x001fe200008e06ff */
[----:B--2---:R-:W-:-:S06]  /*0190*/  DADD R4, -R4, 1 ;  /* 0x3ff0000004047429 */ /* 0x004fcc0000000100 */
[----:B------:R-:W0:Y:S04]  /*01a0*/  MUFU.RSQ64H R3, R5 ;  /* 0x0000000500037308 */ /* 0x000e280000001c00 */
[----:B------:R-:W-:-:S05]  /*01b0*/  VIADD R2, R5, 0xfcb00000 ;  /* 0xfcb0000005027836 */ /* 0x000fca0000000000 */
[----:B------:R-:W-:Y:S01]  /*01c0*/  ISETP.GE.U32.AND P0, PT, R2, 0x7ca00000, PT ;  /* 0x7ca000000200780c */ /* 0x000fe20003f06070 */
[----:B0-----:R-:W-:-:S08]  /*01d0*/  DMUL R6, R2, R2 ;  /* 0x0000000202067228 */ /* 0x001fd00000000000 */
[----:B------:R-:W-:-:S08]  /*01e0*/  DFMA R6, R4, -R6, 1 ;  /* 0x3ff000000406742b */ /* 0x000fd00000000806 */
[----:B------:R-:W-:Y:S02]  /*01f0*/  DFMA R8, R6, R8, 0.5 ;  /* 0x3fe000000608742b */ /* 0x000fe40000000008 */
[----:B------:R-:W-:-:S08]  /*0200*/  DMUL R6, R2, R6 ;  /* 0x0000000602067228 */ /* 0x000fd00000000000 */
[----:B------:R-:W-:-:S08]  /*0210*/  DFMA R18, R8, R6, R2 ;  /* 0x000000060812722b */ /* 0x000fd00000000002 */
[----:B------:R-:W-:Y:S02]  /*0220*/  DMUL R6, R4, R18 ;  /* 0x0000001204067228 */ /* 0x000fe40000000000 */
[----:B------:R-:W-:Y:S02]  /*0230*/  VIADD R23, R19, 0xfff00000 ;  /* 0xfff0000013177836 */ /* 0x000fe40000000000 */
[----:B------:R-:W-:-:S04]  /*0240*/  IMAD.MOV.U32 R22, RZ, RZ, R18 ;  /* 0x000000ffff167224 */ /* 0x000fc800078e0012 */
[----:B------:R-:W-:-:S08]  /*0250*/  DFMA R8, R6, -R6, R4 ;  /* 0x800000060608722b */ /* 0x000fd00000000004 */
[----:B------:R-:W-:Y:S01]  /*0260*/  DFMA R20, R8, R22, R6 ;  /* 0x000000160814722b */ /* 0x000fe20000000006 */
[----:B------:R-:W-:Y:S10]  /*0270*/  @!P0 BRA `(.L_x_4) ;  /* 0x0000000000088947 */ /* 0x000ff40003800000 */
[----:B------:R-:W-:-:S07]  /*0280*/  MOV R0, 0x2a0 ;  /* 0x000002a000007802 */ /* 0x000fce0000000f00 */
[----:B------:R-:W-:Y:S05]  /*0290*/  CALL.REL.NOINC `($__internal_0_$__cuda_sm20_dsqrt_rn_f64_mediumpath_v1) ;  /* 0x0000000400ac7944 */ /* 0x000fea0003c00000 */
.L_x_4:
[----:B------:R-:W-:Y:S05]  /*02a0*/  BSYNC.RECONVERGENT B0 ;  /* 0x0000000000007941 */ /* 0x000fea0003800200 */
.L_x_3:
[----:B------:R-:W0:Y:S01]  /*02b0*/  LDCU.64 UR6, c[0x0][0x390] ;  /* 0x00007200ff0677ac */ /* 0x000e220008000a00 */
[----:B------:R-:W-:Y:S01]  /*02c0*/  DADD R20, -R20, 1 ;  /* 0x3ff0000014147429 */ /* 0x000fe20000000100 */
[----:B------:R-:W-:Y:S07]  /*02d0*/  BSSY.RECONVERGENT B0, `(.L_x_5) ;  /* 0x000001b000007945 */ /* 0x000fee0003800200 */
[----:B0-----:R-:W-:Y:S01]  /*02e0*/  DMUL R2, R20, UR6 ;  /* 0x0000000614027c28 */ /* 0x001fe20008000000 */
[----:B------:R-:W-:Y:S01]  /*02f0*/  UMOV UR6, 0x54442d18 ;  /* 0x54442d1800067882 */ /* 0x000fe20000000000 */
[----:B------:R-:W-:-:S06]  /*0300*/  UMOV UR7, 0x401921fb ;  /* 0x401921fb00077882 */ /* 0x000fcc0000000000 */
[----:B------:R-:W-:-:S08]  /*0310*/  DMUL R2, R2, UR6 ;  /* 0x0000000602027c28 */ /* 0x000fd00008000000 */
[----:B------:R-:W-:-:S14]  /*0320*/  DSETP.NEU.AND P0, PT, |R2|, +INF , PT ;  /* 0x7ff000000200742a */ /* 0x000fdc0003f0d200 */
[----:B------:R-:W-:Y:S01]  /*0330*/  @!P0 DMUL R4, RZ, R2 ;  /* 0x00000002ff048228 */ /* 0x000fe20000000000 */
[----:B------:R-:W-:Y:S01]  /*0340*/  @!P0 IMAD.MOV.U32 R0, RZ, RZ, RZ ;  /* 0x000000ffff008224 */ /* 0x000fe200078e00ff */
[----:B------:R-:W-:Y:S09]  /*0350*/  @!P0 BRA `(.L_x_6) ;  /* 0x0000000000488947 */ /* 0x000ff20003800000 */
[----:B------:R-:W-:Y:S01]  /*0360*/  UMOV UR6, 0x6dc9c883 ;  /* 0x6dc9c88300067882 */ /* 0x000fe20000000000 */
[----:B------:R-:W-:Y:S01]  /*0370*/  UMOV UR7, 0x3fe45f30 ;  /* 0x3fe45f3000077882 */ /* 0x000fe20000000000 */
[C---:B------:R-:W-:Y:S02]  /*0380*/  DSETP.GE.AND P0, PT, |R2|.reuse, 2.14748364800000000000e+09, PT ;  /* 0x41e000000200742a */ /* 0x040fe40003f06200 */
[----:B------:R-:W-:Y:S01]  /*0390*/  DMUL R6, R2, UR6 ;  /* 0x0000000602067c28 */ /* 0x000fe20008000000 */
[----:B------:R-:W-:Y:S01]  /*03a0*/  UMOV UR6, 0x54442d18 ;  /* 0x54442d1800067882 */ /* 0x000fe20000000000 */
[----:B------:R-:W-:-:S04]  /*03b0*/  UMOV UR7, 0x3ff921fb ;  /* 0x3ff921fb00077882 */ /* 0x000fc80000000000 */
[----:B------:R-:W0:Y:S08]  /*03c0*/  F2I.F64 R0, R6 ;  /* 0x0000000600007311 */ /* 0x000e300000301100 */
[----:B0-----:R-:W0:Y:S02]  /*03d0*/  I2F.F64 R4, R0 ;  /* 0x0000000000047312 */ /* 0x001e240000201c00 */
[----:B0-----:R-:W-:Y:S01]  /*03e0*/  DFMA R8, R4, -UR6, R2 ;  /* 0x8000000604087c2b */ /* 0x001fe20008000002 */
[----:B------:R-:W-:Y:S01]  /*03f0*/  UMOV UR6, 0x33145c00 ;  /* 0x33145c0000067882 */ /* 0x000fe20000000000 */
[----:B------:R-:W-:-:S06]  /*0400*/  UMOV UR7, 0x3c91a626 ;  /* 0x3c91a62600077882 */ /* 0x000fcc0000000000 */
[----:B------:R-:W-:Y:S01]  /*0410*/  DFMA R8, R4, -UR6, R8 ;  /* 0x8000000604087c2b */ /* 0x000fe20008000008 */
[----:B------:R-:W-:Y:S01]  /*0420*/  UMOV UR6, 0x252049c0 ;  /* 0x252049c000067882 */ /* 0x000fe20000000000 */
[----:B------:R-:W-:-:S06]  /*0430*/  UMOV UR7, 0x397b839a ;  /* 0x397b839a00077882 */ /* 0x000fcc0000000000 */
[----:B------:R-:W-:Y:S01]  /*0440*/  DFMA R4, R4, -UR6, R8 ;  /* 0x8000000604047c2b */ /* 0x000fe20008000008 */
[----:B------:R-:W-:Y:S10]  /*0450*/  @!P0 BRA `(.L_x_6) ;  /* 0x0000000000088947 */ /* 0x000ff40003800000 */
[----:B------:R-:W-:-:S07]  /*0460*/  MOV R18, 0x480 ;  /* 0x0000048000127802 */ /* 0x000fce0000000f00 */
[----:B------:R-:W-:Y:S05]  /*0470*/  CALL.REL.NOINC `($wkernff$__internal_trig_reduction_slowpathd) ;  /* 0x0000000400e07944 */ /* 0x000fea0003c00000 */
.L_x_6:
[----:B------:R-:W-:Y:S05]  /*0480*/  BSYNC.RECONVERGENT B0 ;  /* 0x0000000000007941 */ /* 0x000fea0003800200 */
.L_x_5:
[----:B------:R-:W-:Y:S01]  /*0490*/  DMUL R2, R4, R4 ;  /* 0x0000000404027228 */ /* 0x000fe20000000000 */
[----:B------:R-:W-:Y:S01]  /*04a0*/  IMAD.MOV.U32 R8, RZ, RZ, 0x2cb0d246 ;  /* 0x2cb0d246ff087424 */ /* 0x000fe200078e00ff */
[----:B------:R-:W-:Y:S01]  /*04b0*/  UMOV UR8, 0xf9785eba ;  /* 0xf9785eba00087882 */ /* 0x000fe20000000000 */
[----:B------:R-:W-:Y:S01]  /*04c0*/  IMAD.MOV.U32 R9, RZ, RZ, 0x3e5ae5f1 ;  /* 0x3e5ae5f1ff097424 */ /* 0x000fe200078e00ff */
[----:B------:R-:W-:Y:S01]  /*04d0*/  UMOV UR9, 0x3de5db65 ;  /* 0x3de5db6500097882 */ /* 0x000fe20000000000 */
[----:B------:R-:W-:Y:S01]  /*04e0*/  IMAD.MOV.U32 R6, RZ, RZ, -0x3e107ad8 ;  /* 0xc1ef8528ff067424 */ /* 0x000fe200078e00ff */
[----:B------:R-:W-:Y:S01]  /*04f0*/  UMOV UR6, 0x20fd8164 ;  /* 0x20fd816400067882 */ /* 0x000fe20000000000 */
[----:B------:R-:W-:Y:S01]  /*0500*/  IMAD.MOV.U32 R7, RZ, RZ, 0x3e21eea7 ;  /* 0x3e21eea7ff077424 */ /* 0x000fe200078e00ff */
[----:B------:R-:W-:Y:S01]  /*0510*/  UMOV UR7, 0x3da8ff83 ;  /* 0x3da8ff8300077882 */ /* 0x000fe20000000000 */
[C---:B------:R-:W-:Y:S01]  /*0520*/  DFMA R8, R2.reuse, UR8, -R8 ;  /* 0x0000000802087c2b */ /* 0x040fe20008000808 */
[----:B------:R-:W-:Y:S01]  /*0530*/  UMOV UR8, 0x69ace392 ;  /* 0x69ace39200087882 */ /* 0x000fe20000000000 */
[----:B------:R-:W-:Y:S01]  /*0540*/  UMOV UR9, 0x3ec71de3 ;  /* 0x3ec71de300097882 */ /* 0x000fe20000000000 */
[----:B------:R-:W-:Y:S01]  /*0550*/  LOP3.LUT P0, RZ, R0, 0x2, RZ, 0xc0, !PT ;  /* 0x0000000200ff7812 */ /* 0x000fe2000780c0ff */
[C---:B------:R-:W-:Y:S01]  /*0560*/  DFMA R6, R2.reuse, -UR6, R6 ;  /* 0x8000000602067c2b */ /* 0x040fe20008000006 */
[----:B------:R-:W-:Y:S01]  /*0570*/  UMOV UR6, 0x8e06e6d9 ;  /* 0x8e06e6d900067882 */ /* 0x000fe20000000000 */
[----:B------:R-:W-:Y:S01]  /*0580*/  UMOV UR7, 0x3e927e4f ;  /* 0x3e927e4f00077882 */ /* 0x000fe20000000000 */
[C---:B------:R-:W-:Y:S01]  /*0590*/  SHF.L.U64.HI R10, R17.reuse, 0x4, R10 ;  /* 0x00000004110a7819 */ /* 0x040fe2000001020a */
[C---:B------:R-:W-:Y:S01]  /*05a0*/  DFMA R8, R2.reuse, R8, UR8 ;  /* 0x0000000802087e2b */ /* 0x040fe20008000008 */
[----:B------:R-:W-:Y:S01]  /*05b0*/  UMOV UR8, 0x19db62a1 ;  /* 0x19db62a100087882 */ /* 0x000fe20000000000 */
[----:B------:R-:W-:Y:S01]  /*05c0*/  UMOV UR9, 0x3f2a01a0 ;  /* 0x3f2a01a000097882 */ /* 0x000fe20000000000 */
[----:B------:R-:W-:Y:S01]  /*05d0*/  IMAD.SHL.U32 R15, R17, 0x10, RZ ;  /* 0x00000010110f7824 */ /* 0x000fe200078e00ff */
[C---:B------:R-:W-:Y:S01]  /*05e0*/  DFMA R6, R2.reuse, R6, -UR6 ;  /* 0x8000000602067e2b */ /* 0x040fe20008000006 */
[----:B------:R-:W-:Y:S01]  /*05f0*/  UMOV UR6, 0x19ddbce9 ;  /* 0x19ddbce900067882 */ /* 0x000fe20000000000 */
[----:B------:R-:W-:Y:S01]  /*0600*/  UMOV UR7, 0x3efa01a0 ;  /* 0x3efa01a000077882 */ /* 0x000fe20000000000 */
[C---:B------:R-:W-:Y:S01]  /*0610*/  IMAD R17, R14.reuse, -0x1010, RZ ;  /* 0xffffeff00e117824 */ /* 0x040fe200078e02ff */
[C---:B------:R-:W-:Y:S01]  /*0620*/  DFMA R8, R2.reuse, R8, -UR8 ;  /* 0x8000000802087e2b */ /* 0x040fe20008000008 */
[----:B------:R-:W-:Y:S01]  /*0630*/  UMOV UR8, 0x11110818 ;  /* 0x1111081800087882 */ /* 0x000fe20000000000 */
[----:B------:R-:W-:Y:S01]  /*0640*/  UMOV UR9, 0x3f811111 ;  /* 0x3f81111100097882 */ /* 0x000fe20000000000 */
[----:B------:R-:W-:Y:S01]  /*0650*/  IMAD R13, R14, 0x1010, RZ ;  /* 0x000010100e0d7824 */ /* 0x000fe200078e02ff */
[----:B------:R-:W-:Y:S01]  /*0660*/  DFMA R6, R2, R6, UR6 ;  /* 0x0000000602067e2b */ /* 0x000fe20008000006 */
[----:B------:R-:W-:Y:S01]  /*0670*/  UMOV UR6, 0x16c15d47 ;  /* 0x16c15d4700067882 */ /* 0x000fe20000000000 */
[----:B------:R-:W-:-:S02]  /*0680*/  UMOV UR7, 0x3f56c16c ;  /* 0x3f56c16c00077882 */ /* 0x000fc40000000000 */
[C---:B------:R-:W-:Y:S01]  /*0690*/  DFMA R8, R2.reuse, R8, UR8 ;  /* 0x0000000802087e2b */ /* 0x040fe20008000008 */
[----:B------:R-:W-:Y:S01]  /*06a0*/  UMOV UR8, 0x55555554 ;  /* 0x5555555400087882 */ /* 0x000fe20000000000 */
[----:B------:R-:W-:Y:S02]  /*06b0*/  UMOV UR9, 0x3fc55555 ;  /* 0x3fc5555500097882 */ /* 0x000fe40000000000 */
[C---:B------:R-:W-:Y:S01]  /*06c0*/  DFMA R6, R2.reuse, R6, -UR6 ;  /* 0x8000000602067e2b */ /* 0x040fe20008000006 */
[----:B------:R-:W-:Y:S01]  /*06d0*/  UMOV UR6, 0x55555551 ;  /* 0x5555555100067882 */ /* 0x000fe20000000000 */
[----:B------:R-:W-:Y:S02]  /*06e0*/  UMOV UR7, 0x3fa55555 ;  /* 0x3fa5555500077882 */ /* 0x000fe40000000000 */
[----:B------:R-:W-:-:S04]  /*06f0*/  DFMA R8, R2, R8, -UR8 ;  /* 0x8000000802087e2b */ /* 0x000fc80008000008 */
[----:B------:R-:W-:-:S04]  /*0700*/  DFMA R6, R2, R6, UR6 ;  /* 0x0000000602067e2b */ /* 0x000fc80008000006 */
[----:B------:R-:W-:-:S04]  /*0710*/  DFMA R18, R2, R8, RZ ;  /* 0x000000080212722b */ /* 0x000fc800000000ff */
[----:B------:R-:W-:Y:S02]  /*0720*/  DFMA R8, R2, R6, -0.5 ;  /* 0xbfe000000208742b */ /* 0x000fe40000000006 */
[----:B------:R-:W0:Y:S02]  /*0730*/  LDC.64 R6, c[0x0][0x380] ;  /* 0x0000e000ff067b82 */ /* 0x000e240000000a00 */
[----:B------:R-:W-:-:S04]  /*0740*/  DFMA R4, R18, R4, R4 ;  /* 0x000000041204722b */ /* 0x000fc80000000004 */
[----:B------:R-:W-:Y:S01]  /*0750*/  DFMA R8, R2, R8, 1 ;  /* 0x3ff000000208742b */ /* 0x000fe20000000008 */
[----:B------:R-:W-:-:S04]  /*0760*/  LOP3.LUT R2, R0, 0x1, RZ, 0xc0, !PT ;  /* 0x0000000100027812 */ /* 0x000fc800078ec0ff */
[----:B------:R-:W-:Y:S02]  /*0770*/  ISETP.NE.U32.AND P1, PT, R2, 0x1, PT ;  /* 0x000000010200780c */ /* 0x000fe40003f25070 */
[----:B------:R-:W-:-:S03]  /*0780*/  LOP3.LUT R11, R5, 0x80000000, RZ, 0x3c, !PT ;  /* 0x80000000050b7812 */ /* 0x000fc600078e3cff */
[----:B------:R-:W-:Y:S02]  /*0790*/  FSEL R3, R9, R5, !P1 ;  /* 0x0000000509037208 */ /* 0x000fe40004800000 */
[----:B------:R-:W-:Y:S01]  /*07a0*/  FSEL R5, R11, R9, !P1 ;  /* 0x000000090b057208 */ /* 0x000fe20004800000 */
[----:B------:R-:W-:Y:S01]  /*07b0*/  IMAD.SHL.U32 R11, R12, 0x10, RZ ;  /* 0x000000100c0b7824 */ /* 0x000fe200078e00ff */
[----:B------:R-:W-:Y:S02]  /*07c0*/  @P0 LOP3.LUT R9, R3, 0x80000000, RZ, 0x3c, !PT ;  /* 0x8000000003090812 */ /* 0x000fe400078e3cff */
[----:B------:R-:W-:Y:S01]  /*07d0*/  FSEL R2, R8, R4, !P1 ;  /* 0x0000000408027208 */ /* 0x000fe20004800000 */
[----:B0-----:R-:W-:Y:S01]  /*07e0*/  IMAD.WIDE.U32 R18, R16, -0x1010, R6 ;  /* 0xffffeff010127825 */ /* 0x001fe200078e0006 */
[----:B------:R-:W-:Y:S02]  /*07f0*/  FSEL R4, R4, R8, !P1 ;  /* 0x0000000804047208 */ /* 0x000fe40004800000 */
[----:B------:R-:W-:Y:S01]  /*0800*/  SHF.R.U32.HI R12, RZ, 0x1c, R12 ;  /* 0x0000001cff0c7819 */ /* 0x000fe2000001160c */
[----:B------:R-:W-:Y:S01]  /*0810*/  IMAD.WIDE.U32 R6, R16, 0x1010, R6 ;  /* 0x0000101010067825 */ /* 0x000fe200078e0006 */
[----:B------:R-:W-:-:S02]  /*0820*/  IADD3 R17, PT, PT, R19, -R16, R17 ;  /* 0x8000001013117210 */ /* 0x000fc40007ffe011 */
[-C--:B------:R-:W-:Y:S01]  /*0830*/  IADD3 R8, P1, PT, R15, R18.reuse, RZ ;  /* 0x000000120f087210 */ /* 0x080fe20007f3e0ff */
[----:B------:R-:W-:Y:S01]  /*0840*/  @P0 IMAD.MOV.U32 R3, RZ, RZ, R9 ;  /* 0x000000ffff030224 */ /* 0x000fe200078e0009 */
[----:B------:R-:W-:Y:S01]  /*0850*/  IADD3 R16, P2, PT, R11, R18, RZ ;  /* 0x000000120b107210 */ /* 0x000fe20007f5e0ff */
[----:B------:R-:W-:Y:S01]  /*0860*/  IMAD.IADD R13, R7, 0x1, R13 ;  /* 0x00000001070d7824 */ /* 0x000fe200078e020d */
[-C--:B------:R-:W-:Y:S01]  /*0870*/  IADD3 R18, P4, PT, R11, R6.reuse, RZ ;  /* 0x000000060b127210 */ /* 0x080fe20007f9e0ff */
[--C-:B------:R-:W-:Y:S01]  /*0880*/  IMAD.X R9, R10, 0x1, R17.reuse, P1 ;  /* 0x000000010a097824 */ /* 0x100fe200008e0611 */
[----:B------:R-:W-:Y:S01]  /*0890*/  @P0 LOP3.LUT R11, R5, 0x80000000, RZ, 0x3c, !PT ;  /* 0x80000000050b0812 */ /* 0x000fe200078e3cff */
[C---:B------:R-:W-:Y:S01]  /*08a0*/  IMAD.X R17, R12.reuse, 0x1, R17, P2 ;  /* 0x000000010c117824 */ /* 0x040fe200010e0611 */
[----:B------:R-:W-:Y:S01]  /*08b0*/  IADD3 R14, P3, PT, R15, R6, RZ ;  /* 0x000000060f0e7210 */ /* 0x000fe20007f7e0ff */
[----:B------:R-:W-:Y:S01]  /*08c0*/  DADD R6, -RZ, -R2 ;  /* 0x00000000ff067229 */ /* 0x000fe20000000902 */
[----:B------:R-:W-:-:S02]  /*08d0*/  IMAD.X R19, R12, 0x1, R13, P4 ;  /* 0x000000010c137824 */ /* 0x000fc400020e060d */
[----:B------:R-:W-:Y:S02]  /*08e0*/  @P0 IMAD.MOV.U32 R5, RZ, RZ, R11 ;  /* 0x000000ffff050224 */ /* 0x000fe400078e000b */
[----:B------:R-:W-:-:S03]  /*08f0*/  IMAD.X R15, R13, 0x1, R10, P3 ;  /* 0x000000010d0f7824 */ /* 0x000fc600018e060a */
[----:B------:R-:W-:Y:S04]  /*0900*/  STG.E.128 desc[UR4][R8.64+0x81000], R4 ;  /* 0x0810000408007986 */ /* 0x000fe8000c101d04 */
[----:B------:R-:W-:Y:S04]  /*0910*/  STG.E.128 desc[UR4][R16.64+0x81000], R4 ;  /* 0x0810000410007986 */ /* 0x000fe8000c101d04 */
[----:B------:R-:W-:Y:S04]  /*0920*/  STG.E.128 desc[UR4][R14.64+0x81000], R4 ;  /* 0x081000040e007986 */ /* 0x000fe8000c101d04 */
[----:B------:R-:W-:Y:S01]  /*0930*/  STG.E.128 desc[UR4][R18.64+0x81000], R4 ;  /* 0x0810000412007986 */ /* 0x000fe2000c101d04 */
[----:B------:R-:W-:Y:S05]  /*0940*/  EXIT ;  /* 0x000000000000794d */ /* 0x000fea0003800000 */
        .weak           $__internal_0_$__cuda_sm20_dsqrt_rn_f64_mediumpath_v1
        .type           $__internal_0_$__cuda_sm20_dsqrt_rn_f64_mediumpath_v1,@function
        .size           $__internal_0_$__cuda_sm20_dsqrt_rn_f64_mediumpath_v1,($wkernff$__internal_trig_reduction_slowpathd - $__internal_0_$__cuda_sm20_dsqrt_rn_f64_mediumpath_v1)
$__internal_0_$__cuda_sm20_dsqrt_rn_f64_mediumpath_v1:
[----:B------:R-:W-:Y:S01]  /*0950*/  ISETP.GE.U32.AND P0, PT, R2, -0x3400000, PT ;  /* 0xfcc000000200780c */ /* 0x000fe20003f06070 */
[----:B------:R-:W-:Y:S01]  /*0960*/  BSSY.RECONVERGENT B1, `(.L_x_7) ;  /* 0x0000024000017945 */ /* 0x000fe20003800200 */
[----:B------:R-:W-:-:S11]  /*0970*/  IMAD.MOV.U32 R19, RZ, RZ, R23 ;  /* 0x000000ffff137224 */ /* 0x000fd600078e0017 */
[----:B------:R-:W-:Y:S05]  /*0980*/  @!P0 BRA `(.L_x_8) ;  /* 0x0000000000208947 */ /* 0x000fea0003800000 */
[----:B------:R-:W-:-:S10]  /*0990*/  DFMA.RM R6, R8, R18, R6 ;  /* 0x000000120806722b */ /* 0x000fd40000004006 */
[----:B------:R-:W-:-:S05]  /*09a0*/  IADD3 R2, P0, PT, R6, 0x1, RZ ;  /* 0x0000000106027810 */ /* 0x000fca0007f1e0ff */
[----:B------:R-:W-:-:S06]  /*09b0*/  IMAD.X R3, RZ, RZ, R7, P0 ;  /* 0x000000ffff037224 */ /* 0x000fcc00000e0607 */
[----:B------:R-:W-:-:S08]  /*09c0*/  DFMA.RP R4, -R6, R2, R4 ;  /* 0x000000020604722b */ /* 0x000fd00000008104 */
[----:B------:R-:W-:-:S06]  /*09d0*/  DSETP.GT.AND P0, PT, R4, RZ, PT ;  /* 0x000000ff0400722a */ /* 0x000fcc0003f04000 */
[----:B------:R-:W-:Y:S02]  /*09e0*/  FSEL R2, R2, R6, P0 ;  /* 0x0000000602027208 */ /* 0x000fe40000000000 */
[----:B------:R-:W-:Y:S01]  /*09f0*/  FSEL R3, R3, R7, P0 ;  /* 0x0000000703037208 */ /* 0x000fe20000000000 */
[----:B------:R-:W-:Y:S06]  /*0a00*/  BRA `(.L_x_9) ;  /* 0x0000000000647947 */ /* 0x000fec0003800000 */
.L_x_8:
[----:B------:R-:W-:-:S14]  /*0a10*/  DSETP.NE.AND P0, PT, R4, RZ, PT ;  /* 0x000000ff0400722a */ /* 0x000fdc0003f05000 */
[----:B------:R-:W-:Y:S05]  /*0a20*/  @!P0 BRA `(.L_x_10) ;  /* 0x0000000000588947 */ /* 0x000fea0003800000 */
[----:B------:R-:W-:-:S13]  /*0a30*/  ISETP.GE.AND P0, PT, R5, RZ, PT ;  /* 0x000000ff0500720c */ /* 0x000fda0003f06270 */
[----:B------:R-:W-:Y:S02]  /*0a40*/  @!P0 IMAD.MOV.U32 R2, RZ, RZ, 0x0 ;  /* 0x00000000ff028424 */ /* 0x000fe400078e00ff */
[----:B------:R-:W-:Y:S01]  /*0a50*/  @!P0 IMAD.MOV.U32 R3, RZ, RZ, -0x80000 ;  /* 0xfff80000ff038424 */ /* 0x000fe200078e00ff */
[----:B------:R-:W-:Y:S06]  /*0a60*/  @!P0 BRA `(.L_x_9) ;  /* 0x00000000004c8947 */ /* 0x000fec0003800000 */
[----:B------:R-:W-:-:S13]  /*0a70*/  ISETP.GT.AND P0, PT, R5, 0x7fefffff, PT ;  /* 0x7fefffff0500780c */ /* 0x000fda0003f04270 */
[----:B------:R-:W-:Y:S05]  /*0a80*/  @P0 BRA `(.L_x_10) ;  /* 0x0000000000400947 */ /* 0x000fea0003800000 */
[----:B------:R-:W-:Y:S01]  /*0a90*/  DMUL R4, R4, 8.11296384146066816958e+31 ;  /* 0x4690000004047828 */ /* 0x000fe20000000000 */
[----:B------:R-:W-:Y:S02]  /*0aa0*/  IMAD.MOV.U32 R2, RZ, RZ, RZ ;  /* 0x000000ffff027224 */ /* 0x000fe400078e00ff */
[----:B------:R-:W-:Y:S02]  /*0ab0*/  IMAD.MOV.U32 R8, RZ, RZ, 0x0 ;  /* 0x00000000ff087424 */ /* 0x000fe400078e00ff */
[----:B------:R-:W-:Y:S01]  /*0ac0*/  IMAD.MOV.U32 R9, RZ, RZ, 0x3fd80000 ;  /* 0x3fd80000ff097424 */ /* 0x000fe200078e00ff */
[----:B------:R-:W0:Y:S02]  /*0ad0*/  MUFU.RSQ64H R3, R5 ;  /* 0x0000000500037308 */ /* 0x000e240000001c00 */
[----:B0-----:R-:W-:-:S08]  /*0ae0*/  DMUL R6, R2, R2 ;  /* 0x0000000202067228 */ /* 0x001fd00000000000 */
[----:B------:R-:W-:-:S08]  /*0af0*/  DFMA R6, R4, -R6, 1 ;  /* 0x3ff000000406742b */ /* 0x000fd00000000806 */
[----:B------:R-:W-:Y:S02]  /*0b00*/  DFMA R8, R6, R8, 0.5 ;  /* 0x3fe000000608742b */ /* 0x000fe40000000008 */
[----:B------:R-:W-:-:S08]  /*0b10*/  DMUL R6, R2, R6 ;  /* 0x0000000602067228 */ /* 0x000fd00000000000 */
[----:B------:R-:W-:-:S08]  /*0b20*/  DFMA R6, R8, R6, R2 ;  /* 0x000000060806722b */ /* 0x000fd00000000002 */
[----:B------:R-:W-:Y:S02]  /*0b30*/  DMUL R2, R4, R6 ;  /* 0x0000000604027228 */ /* 0x000fe40000000000 */
[----:B------:R-:W-:-:S06]  /*0b40*/  VIADD R7, R7, 0xfff00000 ;  /* 0xfff0000007077836 */ /* 0x000fcc0000000000 */
[----:B------:R-:W-:-:S08]  /*0b50*/  DFMA R8, R2, -R2, R4 ;  /* 0x800000020208722b */ /* 0x000fd00000000004 */
[----:B------:R-:W-:-:S10]  /*0b60*/  DFMA R2, R6, R8, R2 ;  /* 0x000000080602722b */ /* 0x000fd40000000002 */
[----:B------:R-:W-:Y:S01]  /*0b70*/  VIADD R3, R3, 0xfcb00000 ;  /* 0xfcb0000003037836 */ /* 0x000fe20000000000 */
[----:B------:R-:W-:Y:S06]  /*0b80*/  BRA `(.L_x_9) ;  /* 0x0000000000047947 */ /* 0x000fec0003800000 */
.L_x_10:
[----:B------:R-:W-:-:S11]  /*0b90*/  DADD R2, R4, R4 ;  /* 0x0000000004027229 */ /* 0x000fd60000000004 */
.L_x_9:
[----:B------:R-:W-:Y:S05]  /*0ba0*/  BSYNC.RECONVERGENT B1 ;  /* 0x0000000000017941 */ /* 0x000fea0003800200 */
.L_x_7:
[----:B------:R-:W-:Y:S02]  /*0bb0*/  IMAD.MOV.U32 R20, RZ, RZ, R2 ;  /* 0x000000ffff147224 */ /* 0x000fe400078e0002 */
[----:B------:R-:W-:Y:S02]  /*0bc0*/  IMAD.MOV.U32 R21, RZ, RZ, R3 ;  /* 0x000000ffff157224 */ /* 0x000fe400078e0003 */
[----:B------:R-:W-:Y:S02]  /*0bd0*/  IMAD.MOV.U32 R2, RZ, RZ, R0 ;  /* 0x000000ffff027224 */ /* 0x000fe400078e0000 */
[----:B------:R-:W-:-:S04]  /*0be0*/  IMAD.MOV.U32 R3, RZ, RZ, 0x0 ;  /* 0x00000000ff037424 */ /* 0x000fc800078e00ff */
[----:B------:R-:W-:Y:S05]  /*0bf0*/  RET.REL.NODEC R2 `(wkernff) ;  /* 0xfffffff402007950 */ /* 0x000fea0003c3ffff */
        .type           $wkernff$__internal_trig_reduction_slowpathd,@function
        .size           $wkernff$__internal_trig_reduction_slowpathd,(.L_x_21 - $wkernff$__internal_trig_reduction_slowpathd)
$wkernff$__internal_trig_reduction_slowpathd:
[--C-:B------:R-:W-:Y:S01]  /*0c00*/  SHF.R.U32.HI R8, RZ, 0x14, R3.reuse ;  /* 0x00000014ff087819 */ /* 0x100fe20000011603 */
[----:B------:R-:W-:Y:S02]  /*0c10*/  IMAD.MOV.U32 R4, RZ, RZ, R2 ;  /* 0x000000ffff047224 */ /* 0x000fe400078e0002 */
[----:B------:R-:W-:Y:S01]  /*0c20*/  IMAD.MOV.U32 R5, RZ, RZ, R3 ;  /* 0x000000ffff057224 */ /* 0x000fe200078e0003 */
[----:B------:R-:W-:Y:S01]  /*0c30*/  LOP3.LUT R6, R8, 0x7ff, RZ, 0xc0, !PT ;  /* 0x000007ff08067812 */ /* 0x000fe200078ec0ff */
[----:B------:R-:W-:-:S03]  /*0c40*/  IMAD.MOV.U32 R0, RZ, RZ, RZ ;  /* 0x000000ffff007224 */ /* 0x000fc600078e00ff */
[----:B------:R-:W-:-:S13]  /*0c50*/  ISETP.NE.AND P0, PT, R6, 0x7ff, PT ;  /* 0x000007ff0600780c */ /* 0x000fda0003f05270 */
[----:B------:R-:W-:Y:S05]  /*0c60*/  @!P0 BRA `(.L_x_11) ;  /* 0x00000008004c8947 */ /* 0x000fea0003800000 */
[----:B------:R-:W-:Y:S01]  /*0c70*/  VIADD R0, R6, 0xfffffc00 ;  /* 0xfffffc0006007836 */ /* 0x000fe20000000000 */
[----:B------:R-:W-:Y:S01]  /*0c80*/  BSSY.RECONVERGENT B1, `(.L_x_12) ;  /* 0x0000030000017945 */ /* 0x000fe20003800200 */
[----:B------:R-:W-:Y:S01]  /*0c90*/  IMAD.MOV.U32 R13, RZ, RZ, R3 ;  /* 0x000000ffff0d7224 */ /* 0x000fe200078e0003 */
[----:B------:R-:W-:Y:S02]  /*0ca0*/  CS2R R6, SRZ ;  /* 0x0000000000067805 */ /* 0x000fe4000001ff00 */
[----:B------:R-:W-:Y:S02]  /*0cb0*/  SHF.R.U32.HI R15, RZ, 0x6, R0 ;  /* 0x00000006ff0f7819 */ /* 0x000fe40000011600 */
[----:B------:R-:W-:Y:S02]  /*0cc0*/  ISETP.GE.U32.AND P0, PT, R0, 0x80, PT ;  /* 0x000000800000780c */ /* 0x000fe40003f06070 */
[C---:B------:R-:W-:Y:S02]  /*0cd0*/  IADD3 R0, PT, PT, -R15.reuse, 0x13, RZ ;  /* 0x000000130f007810 */ /* 0x040fe40007ffe1ff */
[----:B------:R-:W-:-:S02]  /*0ce0*/  IADD3 R9, PT, PT, -R15, 0xf, RZ ;  /* 0x0000000f0f097810 */ /* 0x000fc40007ffe1ff */
[----:B------:R-:W-:-:S04]  /*0cf0*/  SEL R0, R0, 0x12, P0 ;  /* 0x0000001200007807 */ /* 0x000fc80000000000 */
[----:B------:R-:W-:-:S13]  /*0d00*/  ISETP.GE.AND P0, PT, R9, R0, PT ;  /* 0x000000000900720c */ /* 0x000fda0003f06270 */
[----:B------:R-:W-:Y:S05]  /*0d10*/  @P0 BRA `(.L_x_13) ;  /* 0x0000000000980947 */ /* 0x000fea0003800000 */
[----:B------:R-:W0:Y:S01]  /*0d20*/  LDC.64 R2, c[0x0][0x358] ;  /* 0x0000d600ff027b82 */ /* 0x000e220000000a00 */
[C---:B------:R-:W-:Y:S01]  /*0d30*/  SHF.L.U64.HI R21, R4.reuse, 0xb, R5 ;  /* 0x0000000b04157819 */ /* 0x040fe20000010205 */
[----:B------:R-:W-:Y:S01]  /*0d40*/  BSSY.RECONVERGENT B2, `(.L_x_14) ;  /* 0x0000022000027945 */ /* 0x000fe20003800200 */
[----:B------:R-:W-:Y:S01]  /*0d50*/  IMAD.SHL.U32 R11, R4, 0x800, RZ ;  /* 0x00000800040b7824 */ /* 0x000fe200078e00ff */
[----:B------:R-:W-:Y:S01]  /*0d60*/  IADD3 R19, PT, PT, RZ, -R15, -R0 ;  /* 0x8000000fff137210 */ /* 0x000fe20007ffe800 */
[----:B------:R-:W-:Y:S01]  /*0d70*/  IMAD.MOV.U32 R20, RZ, RZ, RZ ;  /* 0x000000ffff147224 */ /* 0x000fe200078e00ff */
[----:B------:R-:W-:Y:S02]  /*0d80*/  CS2R R6, SRZ ;  /* 0x0000000000067805 */ /* 0x000fe4000001ff00 */
[----:B------:R-:W-:-:S07]  /*0d90*/  LOP3.LUT R21, R21, 0x80000000, RZ, 0xfc, !PT ;  /* 0x8000000015157812 */ /* 0x000fce00078efcff */
.L_x_15:
[----:B------:R-:W1:Y:S01]  /*0da0*/  LDC.64 R4, c[0x4][RZ] ;  /* 0x01000000ff047b82 */ /* 0x000e620000000a00 */
[----:B0-----:R-:W-:Y:S02]  /*0db0*/  R2UR UR6, R2 ;  /* 0x00000000020672ca */ /* 0x001fe400000e0000 */
[----:B------:R-:W-:Y:S01]  /*0dc0*/  R2UR UR7, R3 ;  /* 0x00000000030772ca */ /* 0x000fe200000e0000 */
[----:B-1----:R-:W-:-:S12]  /*0dd0*/  IMAD.WIDE R4, R9, 0x8, R4 ;  /* 0x0000000809047825 */ /* 0x002fd800078e0204 */
[----:B------:R-:W2:Y:S01]  /*0de0*/  LDG.E.64.CONSTANT R4, desc[UR6][R4.64] ;  /* 0x0000000604047981 */ /* 0x000ea2000c1e9b00 */
[----:B------:R-:W-:Y:S02]  /*0df0*/  VIADD R19, R19, 0x1 ;  /* 0x0000000113137836 */ /* 0x000fe40000000000 */
[----:B------:R-:W-:Y:S02]  /*0e00*/  VIADD R9, R9, 0x1 ;  /* 0x0000000109097836 */ /* 0x000fe40000000000 */
[----:B--2---:R-:W-:-:S04]  /*0e10*/  IMAD.WIDE.U32 R6, P2, R4, R11, R6 ;  /* 0x0000000b04067225 */ /* 0x004fc80007840006 */
[----:B------:R-:W-:Y:S02]  /*0e20*/  IMAD R23, R4, R21, RZ ;  /* 0x0000001504177224 */ /* 0x000fe400078e02ff */
[CC--:B------:R-:W-:Y:S02]  /*0e30*/  IMAD R22, R5.reuse, R11.reuse, RZ ;  /* 0x0000000b05167224 */ /* 0x0c0fe400078e02ff */
[----:B------:R-:W-:Y:S01]  /*0e40*/  IMAD.HI.U32 R25, R5, R11, RZ ;  /* 0x0000000b05197227 */ /* 0x000fe200078e00ff */
[----:B------:R-:W-:-:S03]  /*0e50*/  IADD3 R7, P0, PT, R23, R7, RZ ;  /* 0x0000000717077210 */ /* 0x000fc60007f1e0ff */
[----:B------:R-:W-:Y:S01]  /*0e60*/  IMAD R23, R20, 0x8, R1 ;  /* 0x0000000814177824 */ /* 0x000fe200078e0201 */
[----:B------:R-:W-:Y:S01]  /*0e70*/  IADD3 R7, P1, PT, R22, R7, RZ ;  /* 0x0000000716077210 */ /* 0x000fe20007f3e0ff */
[----:B------:R-:W-:-:S04]  /*0e80*/  IMAD.HI.U32 R22, R4, R21, RZ ;  /* 0x0000001504167227 */ /* 0x000fc800078e00ff */
[----:B------:R-:W-:Y:S01]  /*0e90*/  IMAD.X R4, RZ, RZ, R22, P2 ;  /* 0x000000ffff047224 */ /* 0x000fe200010e0616 */
[----:B------:R0:W-:Y:S01]  /*0ea0*/  STL.64 [R23], R6 ;  /* 0x0000000617007387 */ /* 0x0001e20000100a00 */
[----:B------:R-:W-:-:S03]  /*0eb0*/  IMAD.HI.U32 R22, R5, R21, RZ ;  /* 0x0000001505167227 */ /* 0x000fc600078e00ff */
[----:B------:R-:W-:Y:S01]  /*0ec0*/  IADD3.X R4, P0, PT, R25, R4, RZ, P0, !PT ;  /* 0x0000000419047210 */ /* 0x000fe2000071e4ff */
[----:B------:R-:W-:Y:S02]  /*0ed0*/  IMAD R5, R5, R21, RZ ;  /* 0x0000001505057224 */ /* 0x000fe400078e02ff */
[----:B------:R-:W-:-:S03]  /*0ee0*/  VIADD R20, R20, 0x1 ;  /* 0x0000000114147836 */ /* 0x000fc60000000000 */
[----:B------:R-:W-:Y:S01]  /*0ef0*/  IADD3.X R5, P1, PT, R5, R4, RZ, P1, !PT ;  /* 0x0000000405057210 */ /* 0x000fe20000f3e4ff */
[----:B------:R-:W-:Y:S01]  /*0f00*/  IMAD.X R4, RZ, RZ, R22, P0 ;  /* 0x000000ffff047224 */ /* 0x000fe200000e0616 */
[----:B------:R-:W-:-:S03]  /*0f10*/  ISETP.NE.AND P0, PT, R19, -0xf, PT ;  /* 0xfffffff11300780c */ /* 0x000fc60003f05270 */
[----:B------:R-:W-:Y:S02]  /*0f20*/  IMAD.X R4, RZ, RZ, R4, P1 ;  /* 0x000000ffff047224 */ /* 0x000fe400008e0604 */
[----:B0-----:R-:W-:Y:S02]  /*0f30*/  IMAD.MOV.U32 R6, RZ, RZ, R5 ;  /* 0x000000ffff067224 */ /* 0x001fe400078e0005 */
[----:B------:R-:W-:-:S06]  /*0f40*/  IMAD.MOV.U32 R7, RZ, RZ, R4 ;  /* 0x000000ffff077224 */ /* 0x000fcc00078e0004 */
[----:B------:R-:W-:Y:S05]  /*0f50*/  @P0 BRA `(.L_x_15) ;  /* 0xfffffffc00900947 */ /* 0x000fea000383ffff */
[----:B------:R-:W-:Y:S05]  /*0f60*/  BSYNC.RECONVERGENT B2 ;  /* 0x0000000000027941 */ /* 0x000fea0003800200 */
.L_x_14:
[----:B------:R-:W-:-:S07]  /*0f70*/  IMAD.MOV.U32 R9, RZ, RZ, R0 ;  /* 0x000000ffff097224 */ /* 0x000fce00078e0000 */
.L_x_13:
[----:B------:R-:W-:Y:S05]  /*0f80*/  BSYNC.RECONVERGENT B1 ;  /* 0x0000000000017941 */ /* 0x000fea0003800200 */
.L_x_12:
[----:B------:R-:W-:Y:S01]  /*0f90*/  LOP3.LUT P0, R23, R8, 0x3f, RZ, 0xc0, !PT ;  /* 0x0000003f08177812 */ /* 0x000fe2000780c0ff */
[----:B------:R-:W-:-:S04]  /*0fa0*/  IMAD.IADD R0, R15, 0x1, R9 ;  /* 0x000000010f007824 */ /* 0x000fc800078e0209 */
[----:B------:R-:W-:-:S05]  /*0fb0*/  IMAD.U32 R25, R0, 0x8, R1 ;  /* 0x0000000800197824 */ /* 0x000fca00078e0001 */
[----:B------:R0:W-:Y:S04]  /*0fc0*/  STL.64 [R25+-0x78], R6 ;  /* 0xffff880619007387 */ /* 0x0001e80000100a00 */
[----:B------:R-:W2:Y:S04]  /*0fd0*/  @P0 LDL.64 R20, [R1+0x8] ;  /* 0x0000080001140983 */ /* 0x000ea80000100a00 */
[----:B------:R-:W3:Y:S04]  /*0fe0*/  LDL.64 R4, [R1+0x10] ;  /* 0x0000100001047983 */ /* 0x000ee80000100a00 */
[----:B------:R-:W4:Y:S01]  /*0ff0*/  LDL.64 R2, [R1+0x18] ;  /* 0x0000180001027983 */ /* 0x000f220000100a00 */
[----:B------:R-:W-:Y:S01]  /*1000*/  @P0 LOP3.LUT R0, R23, 0x3f, RZ, 0x3c, !PT ;  /* 0x0000003f17000812 */ /* 0x000fe200078e3cff */
[----:B------:R-:W-:Y:S01]  /*1010*/  BSSY.RECONVERGENT B1, `(.L_x_16) ;  /* 0x0000034000017945 */ /* 0x000fe20003800200 */
[----:B--2---:R-:W-:-:S02]  /*1020*/  @P0 SHF.R.U64 R9, R20, 0x1, R21 ;  /* 0x0000000114090819 */ /* 0x004fc40000001215 */
[----:B------:R-:W-:Y:S02]  /*1030*/  @P0 SHF.R.U32.HI R11, RZ, 0x1, R21 ;  /* 0x00000001ff0b0819 */ /* 0x000fe40000011615 */
[CC--:B---3--:R-:W-:Y:S02]  /*1040*/  @P0 SHF.L.U32 R15, R4.reuse, R23.reuse, RZ ;  /* 0x00000017040f0219 */ /* 0x0c8fe400000006ff */
[----:B0-----:R-:W-:Y:S02]  /*1050*/  @P0 SHF.R.U64 R6, R9, R0, R11 ;  /* 0x0000000009060219 */ /* 0x001fe4000000120b */
[--C-:B------:R-:W-:Y:S02]  /*1060*/  @P0 SHF.R.U32.HI R21, RZ, 0x1, R5.reuse ;  /* 0x00000001ff150819 */ /* 0x100fe40000011605 */
[C-C-:B------:R-:W-:Y:S02]  /*1070*/  @P0 SHF.R.U64 R19, R4.reuse, 0x1, R5.reuse ;  /* 0x0000000104130819 */ /* 0x140fe40000001205 */
[----:B------:R-:W-:-:S02]  /*1080*/  @P0 SHF.L.U64.HI R8, R4, R23, R5 ;  /* 0x0000001704080219 */ /* 0x000fc40000010205 */
[----:B------:R-:W-:Y:S02]  /*1090*/  @P0 SHF.R.U32.HI R7, RZ, R0, R11 ;  /* 0x00000000ff070219 */ /* 0x000fe4000001160b */
[----:B------:R-:W-:Y:S02]  /*10a0*/  @P0 LOP3.LUT R4, R15, R6, RZ, 0xfc, !PT ;  /* 0x000000060f040212 */ /* 0x000fe400078efcff */
[----:B----4-:R-:W-:Y:S02]  /*10b0*/  @P0 SHF.L.U32 R9, R2, R23, RZ ;  /* 0x0000001702090219 */ /* 0x010fe400000006ff */
[----:B------:R-:W-:Y:S02]  /*10c0*/  @P0 SHF.R.U64 R20, R19, R0, R21 ;  /* 0x0000000013140219 */ /* 0x000fe40000001215 */
[----:B------:R-:W-:Y:S01]  /*10d0*/  @P0 LOP3.LUT R5, R8, R7, RZ, 0xfc, !PT ;  /* 0x0000000708050212 */ /* 0x000fe200078efcff */
[----:B------:R-:W-:Y:S01]  /*10e0*/  IMAD.SHL.U32 R7, R4, 0x4, RZ ;  /* 0x0000000404077824 */ /* 0x000fe200078e00ff */
[----:B------:R-:W-:-:S02]  /*10f0*/  @P0 SHF.L.U64.HI R23, R2, R23, R3 ;  /* 0x0000001702170219 */ /* 0x000fc40000010203 */
[----:B------:R-:W-:Y:S02]  /*1100*/  @P0 SHF.R.U32.HI R0, RZ, R0, R21 ;  /* 0x00000000ff000219 */ /* 0x000fe40000011615 */
[----:B------:R-:W-:Y:S02]  /*1110*/  @P0 LOP3.LUT R2, R9, R20, RZ, 0xfc, !PT ;  /* 0x0000001409020212 */ /* 0x000fe400078efcff */
[----:B------:R-:W-:Y:S02]  /*1120*/  SHF.L.U64.HI R11, R4, 0x2, R5 ;  /* 0x00000002040b7819 */ /* 0x000fe40000010205 */
[----:B------:R-:W-:Y:S02]  /*1130*/  @P0 LOP3.LUT R3, R23, R0, RZ, 0xfc, !PT ;  /* 0x0000000017030212 */ /* 0x000fe400078efcff */
[----:B------:R-:W-:Y:S02]  /*1140*/  SHF.L.W.U32.HI R5, R5, 0x2, R2 ;  /* 0x0000000205057819 */ /* 0x000fe40000010e02 */
[----:B------:R-:W-:-:S02]  /*1150*/  IADD3 RZ, P0, PT, RZ, -R7, RZ ;  /* 0x80000007ffff7210 */ /* 0x000fc40007f1e0ff */
[----:B------:R-:W-:Y:S02]  /*1160*/  LOP3.LUT R0, RZ, R11, RZ, 0x33, !PT ;  /* 0x0000000bff007212 */ /* 0x000fe400078e33ff */
[----:B------:R-:W-:Y:S02]  /*1170*/  SHF.L.W.U32.HI R2, R2, 0x2, R3 ;  /* 0x0000000202027819 */ /* 0x000fe40000010e03 */
[----:B------:R-:W-:Y:S02]  /*1180*/  LOP3.LUT R6, RZ, R5, RZ, 0x33, !PT ;  /* 0x00000005ff067212 */ /* 0x000fe400078e33ff */
[----:B------:R-:W-:Y:S02]  /*1190*/  IADD3.X R4, P0, PT, RZ, R0, RZ, P0, !PT ;  /* 0x00000000ff047210 */ /* 0x000fe4000071e4ff */
[----:B------:R-:W-:Y:S02]  /*11a0*/  LOP3.LUT R8, RZ, R2, RZ, 0x33, !PT ;  /* 0x00000002ff087212 */ /* 0x000fe400078e33ff */
[----:B------:R-:W-:-:S02]  /*11b0*/  IADD3.X R0, P1, PT, RZ, R6, RZ, P0, !PT ;  /* 0x00000006ff007210 */ /* 0x000fc4000073e4ff */
[----:B------:R-:W-:-:S03]  /*11c0*/  ISETP.GT.U32.AND P2, PT, R5, -0x1, PT ;  /* 0xffffffff0500780c */ /* 0x000fc60003f44070 */
[----:B------:R-:W-:Y:S01]  /*11d0*/  IMAD.X R9, RZ, RZ, R8, P1 ;  /* 0x000000ffff097224 */ /* 0x000fe200008e0608 */
[----:B------:R-:W-:-:S04]  /*11e0*/  ISETP.GT.AND.EX P0, PT, R2, -0x1, PT, P2 ;  /* 0xffffffff0200780c */ /* 0x000fc80003f04320 */
[----:B------:R-:W-:Y:S02]  /*11f0*/  SEL R6, R2, R9, P0 ;  /* 0x0000000902067207 */ /* 0x000fe40000000000 */
[----:B------:R-:W-:Y:S02]  /*1200*/  SEL R15, R5, R0, P0 ;  /* 0x00000000050f7207 */ /* 0x000fe40000000000 */
[----:B------:R-:W-:Y:S02]  /*1210*/  ISETP.NE.U32.AND P1, PT, R6, RZ, PT ;  /* 0x000000ff0600720c */ /* 0x000fe40003f25070 */
[----:B------:R-:W-:Y:S02]  /*1220*/  SEL R4, R11, R4, P0 ;  /* 0x000000040b047207 */ /* 0x000fe40000000000 */
[----:B------:R-:W-:Y:S01]  /*1230*/  SEL R5, R15, R6, !P1 ;  /* 0x000000060f057207 */ /* 0x000fe20004800000 */
[----:B------:R-:W-:-:S05]  /*1240*/  @!P0 IMAD.MOV R7, RZ, RZ, -R7 ;  /* 0x000000ffff078224 */ /* 0x000fca00078e0a07 */
[----:B------:R-:W0:Y:S02]  /*1250*/  FLO.U32 R5, R5 ;  /* 0x0000000500057300 */ /* 0x000e2400000e0000 */
[C---:B0-----:R-:W-:Y:S02]  /*1260*/  IADD3 R8, PT, PT, -R5.reuse, 0x1f, RZ ;  /* 0x0000001f05087810 */ /* 0x041fe40007ffe1ff */
[----:B------:R-:W-:-:S03]  /*1270*/  IADD3 R0, PT, PT, -R5, 0x3f, RZ ;  /* 0x0000003f05007810 */ /* 0x000fc60007ffe1ff */
[----:B------:R-:W-:-:S05]  /*1280*/  @P1 IMAD.MOV R0, RZ, RZ, R8 ;  /* 0x000000ffff001224 */ /* 0x000fca00078e0208 */
[----:B------:R-:W-:-:S13]  /*1290*/  ISETP.NE.AND P1, PT, R0, RZ, PT ;  /* 0x000000ff0000720c */ /* 0x000fda0003f25270 */
[----:B------:R-:W-:Y:S05]  /*12a0*/  @!P1 BRA `(.L_x_17) ;  /* 0x0000000000289947 */ /* 0x000fea0003800000 */
[C---:B------:R-:W-:Y:S02]  /*12b0*/  LOP3.LUT R5, R0.reuse, 0x3f, RZ, 0xc0, !PT ;  /* 0x0000003f00057812 */ /* 0x040fe400078ec0ff */
[--C-:B------:R-:W-:Y:S02]  /*12c0*/  SHF.R.U64 R7, R7, 0x1, R4.reuse ;  /* 0x0000000107077819 */ /* 0x100fe40000001204 */
[----:B------:R-:W-:Y:S02]  /*12d0*/  SHF.R.U32.HI R9, RZ, 0x1, R4 ;  /* 0x00000001ff097819 */ /* 0x000fe40000011604 */
[----:B------:R-:W-:Y:S02]  /*12e0*/  LOP3.LUT R4, R0, 0x3f, RZ, 0xc, !PT ;  /* 0x0000003f00047812 */ /* 0x000fe400078e0cff */
[CC--:B------:R-:W-:Y:S02]  /*12f0*/  SHF.L.U64.HI R11, R15.reuse, R5.reuse, R6 ;  /* 0x000000050f0b7219 */ /* 0x0c0fe40000010206 */
[----:B------:R-:W-:-:S02]  /*1300*/  SHF.L.U32 R6, R15, R5, RZ ;  /* 0x000000050f067219 */ /* 0x000fc400000006ff */
[-CC-:B------:R-:W-:Y:S02]  /*1310*/  SHF.R.U64 R5, R7, R4.reuse, R9.reuse ;  /* 0x0000000407057219 */ /* 0x180fe40000001209 */
[----:B------:R-:W-:Y:S02]  /*1320*/  SHF.R.U32.HI R4, RZ, R4, R9 ;  /* 0x00000004ff047219 */ /* 0x000fe40000011609 */
[----:B------:R-:W-:Y:S02]  /*1330*/  LOP3.LUT R15, R6, R5, RZ, 0xfc, !PT ;  /* 0x00000005060f7212 */ /* 0x000fe400078efcff */
[----:B------:R-:W-:-:S07]  /*1340*/  LOP3.LUT R6, R11, R4, RZ, 0xfc, !PT ;  /* 0x000000040b067212 */ /* 0x000fce00078efcff */
.L_x_17:
[----:B------:R-:W-:Y:S05]  /*1350*/  BSYNC.RECONVERGENT B1 ;  /* 0x0000000000017941 */ /* 0x000fea0003800200 */
.L_x_16:
[----:B------:R-:W-:-:S04]  /*1360*/  IMAD.WIDE.U32 R8, R15, 0x2168c235, RZ ;  /* 0x2168c2350f087825 */ /* 0x000fc800078e00ff */
[----:B------:R-:W-:Y:S01]  /*1370*/  IMAD.MOV.U32 R4, RZ, RZ, R9 ;  /* 0x000000ffff047224 */ /* 0x000fe200078e0009 */
[----:B------:R-:W-:Y:S01]  /*1380*/  IADD3 RZ, P1, PT, R8, R8, RZ ;  /* 0x0000000808ff7210 */ /* 0x000fe20007f3e0ff */
[----:B------:R-:W-:Y:S02]  /*1390*/  IMAD.MOV.U32 R5, RZ, RZ, RZ ;  /* 0x000000ffff057224 */ /* 0x000fe400078e00ff */
[----:B------:R-:W-:-:S04]  /*13a0*/  IMAD.HI.U32 R7, R6, -0x36f0255e, RZ ;  /* 0xc90fdaa206077827 */ /* 0x000fc800078e00ff */
[----:B------:R-:W-:-:S04]  /*13b0*/  IMAD.WIDE.U32 R4, R15, -0x36f0255e, R4 ;  /* 0xc90fdaa20f047825 */ /* 0x000fc800078e0004 */
[C---:B------:R-:W-:Y:S02]  /*13c0*/  IMAD R9, R6.reuse, -0x36f0255e, RZ ;  /* 0xc90fdaa206097824 */ /* 0x040fe400078e02ff */
[----:B------:R-:W-:-:S04]  /*13d0*/  IMAD.WIDE.U32 R4, P2, R6, 0x2168c235, R4 ;  /* 0x2168c23506047825 */ /* 0x000fc80007840004 */
[----:B------:R-:W-:Y:S01]  /*13e0*/  IMAD.X R6, RZ, RZ, R7, P2 ;  /* 0x000000ffff067224 */ /* 0x000fe200010e0607 */
[----:B------:R-:W-:Y:S02]  /*13f0*/  IADD3 R5, P2, PT, R9, R5, RZ ;  /* 0x0000000509057210 */ /* 0x000fe40007f5e0ff */
[----:B------:R-:W-:Y:S02]  /*1400*/  IADD3.X RZ, P1, PT, R4, R4, RZ, P1, !PT ;  /* 0x0000000404ff7210 */ /* 0x000fe40000f3e4ff */
[C---:B------:R-:W-:Y:S01]  /*1410*/  ISETP.GT.U32.AND P3, PT, R5.reuse, RZ, PT ;  /* 0x000000ff0500720c */ /* 0x040fe20003f64070 */
[----:B------:R-:W-:Y:S01]  /*1420*/  IMAD.X R6, RZ, RZ, R6, P2 ;  /* 0x000000ffff067224 */ /* 0x000fe200010e0606 */
[----:B------:R-:W-:-:S04]  /*1430*/  IADD3.X R4, P2, PT, R5, R5, RZ, P1, !PT ;  /* 0x0000000505047210 */ /* 0x000fc80000f5e4ff */
[C---:B------:R-:W-:Y:S01]  /*1440*/  ISETP.GT.AND.EX P1, PT, R6.reuse, RZ, PT, P3 ;  /* 0x000000ff0600720c */ /* 0x040fe20003f24330 */
[----:B------:R-:W-:-:S03]  /*1450*/  IMAD.X R7, R6, 0x1, R6, P2 ;  /* 0x0000000106077824 */ /* 0x000fc600010e0606 */
[----:B------:R-:W-:Y:S02]  /*1460*/  SEL R4, R4, R5, P1 ;  /* 0x0000000504047207 */ /* 0x000fe40000800000 */
[----:B------:R-:W-:Y:S02]  /*1470*/  SEL R5, R7, R6, P1 ;  /* 0x0000000607057207 */ /* 0x000fe40000800000 */
[----:B------:R-:W-:Y:S02]  /*1480*/  IADD3 R4, P2, PT, R4, 0x1, RZ ;  /* 0x0000000104047810 */ /* 0x000fe40007f5e0ff */
[----:B------:R-:W-:Y:S02]  /*1490*/  SEL R7, RZ, 0xffffffff, !P1 ;  /* 0xffffffffff077807 */ /* 0x000fe40004800000 */
[----:B------:R-:W-:Y:S01]  /*14a0*/  LOP3.LUT P1, R13, R13, 0x80000000, RZ, 0xc0, !PT ;  /* 0x800000000d0d7812 */ /* 0x000fe2000782c0ff */
[----:B------:R-:W-:Y:S02]  /*14b0*/  IMAD.X R5, RZ, RZ, R5, P2 ;  /* 0x000000ffff057224 */ /* 0x000fe400010e0605 */
[----:B------:R-:W-:Y:S01]  /*14c0*/  IMAD.IADD R0, R7, 0x1, -R0 ;  /* 0x0000000107007824 */ /* 0x000fe200078e0a00 */
[----:B------:R-:W-:-:S02]  /*14d0*/  SHF.R.U32.HI R7, RZ, 0x1e, R3 ;  /* 0x0000001eff077819 */ /* 0x000fc40000011603 */
[----:B------:R-:W-:Y:S01]  /*14e0*/  SHF.R.U64 R4, R4, 0xa, R5 ;  /* 0x0000000a04047819 */ /* 0x000fe20000001205 */
[----:B------:R-:W-:Y:S01]  /*14f0*/  IMAD.SHL.U32 R3, R0, 0x100000, RZ ;  /* 0x0010000000037824 */ /* 0x000fe200078e00ff */
[----:B------:R-:W-:Y:S02]  /*1500*/  LEA.HI R0, R2, R7, RZ, 0x1 ;  /* 0x0000000702007211 */ /* 0x000fe400078f08ff */
[----:B------:R-:W-:Y:S02]  /*1510*/  IADD3 R4, P2, PT, R4, 0x1, RZ ;  /* 0x0000000104047810 */ /* 0x000fe40007f5e0ff */
[----:B------:R-:W-:Y:S01]  /*1520*/  @!P0 LOP3.LUT R13, R13, 0x80000000, RZ, 0x3c, !PT ;  /* 0x800000000d0d8812 */ /* 0x000fe200078e3cff */
[----:B------:R-:W-:Y:S01]  /*1530*/  @P1 IMAD.MOV R0, RZ, RZ, -R0 ;  /* 0x000000ffff001224 */ /* 0x000fe200078e0a00 */
[----:B------:R-:W-:-:S04]  /*1540*/  LEA.HI.X R5, R5, RZ, RZ, 0x16, P2 ;  /* 0x000000ff05057211 */ /* 0x000fc800010fb4ff */
[--C-:B------:R-:W-:Y:S02]  /*1550*/  SHF.R.U64 R4, R4, 0x1, R5.reuse ;  /* 0x0000000104047819 */ /* 0x100fe40000001205 */
[----:B------:R-:W-:Y:S02]  /*1560*/  SHF.R.U32.HI R6, RZ, 0x1, R5 ;  /* 0x00000001ff067819 */ /* 0x000fe40000011605 */
[----:B------:R-:W-:-:S04]  /*1570*/  IADD3 R4, P2, P3, RZ, RZ, R4 ;  /* 0x000000ffff047210 */ /* 0x000fc80007b5e004 */
[----:B------:R-:W-:-:S04]  /*1580*/  IADD3.X R2, PT, PT, R3, 0x3fe00000, R6, P2, P3 ;  /* 0x3fe0000003027810 */ /* 0x000fc800017e6406 */
[----:B------:R-:W-:-:S07]  /*1590*/  LOP3.LUT R5, R2, R13, RZ, 0xfc, !PT ;  /* 0x0000000d02057212 */ /* 0x000fce00078efcff */
.L_x_11:
[----:B------:R-:W-:-:S04]  /*15a0*/  IMAD.MOV.U32 R19, RZ, RZ, 0x0 ;  /* 0x00000000ff137424 */ /* 0x000fc800078e00ff */
[----:B------:R-:W-:Y:S05]  /*15b0*/  RET.REL.NODEC R18 `(wkernff) ;  /* 0xffffffe812907950 */ /* 0x000fea0003c3ffff */
.L_x_18:
        /* <DEDUP_REMOVED lines=12> */
.L_x_21:


//--------------------- .text.r2                  --------------------------
	.section	.text.r2,"ax",@progbits
	.align	128
        .global         r2
        .type           r2,@function
        .size           r2,(.L_x_26 - r2)
        .other          r2,@"STO_CUDA_ENTRY STV_DEFAULT"
r2:
.text.r2:
[----:B------:R-:W-:Y:S01]  /*0000*/  LDC R1, c[0x0][0x37c] ;  /* 0x0000df00ff017b82 */ /* 0x000fe20000000800 */
[----:B------:R-:W0:Y:S07]  /*0010*/  S2R R3, SR_TID.Y ;  /* 0x0000000000037919 */ /* 0x000e2e0000002200 */
[----:B------:R-:W1:Y:S01]  /*0020*/  LDC R15, c[0x0][0x360] ;  /* 0x0000d800ff0f7b82 */ /* 0x000e620000000800 */
[----:B------:R-:W-:Y:S02]  /*0030*/  CS2R R18, SRZ ;  /* 0x0000000000127805 */ /* 0x000fe4000001ff00 */
[----:B------:R-:W-:Y:S01]  /*0040*/  CS2R R22, SRZ ;  /* 0x0000000000167805 */ /* 0x000fe2000001ff00 */
[----:B------:R-:W1:Y:S01]  /*0050*/  S2R R0, SR_TID.X ;  /* 0x0000000000007919 */ /* 0x000e620000002100 */
[----:B------:R-:W-:-:S03]  /*0060*/  CS2R R26, SRZ ;  /* 0x00000000001a7805 */ /* 0x000fc6000001ff00 */
[----:B------:R-:W0:Y:S08]  /*0070*/  S2UR UR5, SR_CTAID.Y ;  /* 0x00000000000579c3 */ /* 0x000e300000002600 */
[----:B------:R-:W0:Y:S08]  /*0080*/  LDC R10, c[0x0][0x364] ;  /* 0x0000d900ff0a7b82 */ /* 0x000e300000000800 */
[----:B------:R-:W1:Y:S08]  /*0090*/  S2UR UR4, SR_CTAID.X ;  /* 0x00000000000479c3 */ /* 0x000e700000002500 */
[----:B------:R-:W2:Y:S01]  /*00a0*/  LDC.64 R4, c[0x0][0x388] ;  /* 0x0000e200ff047b82 */ /* 0x000ea20000000a00 */
[----:B0-----:R-:W-:-:S07]  /*00b0*/  IMAD R10, R10, UR5, R3 ;  /* 0x000000050a0a7c24 */ /* 0x001fce000f8e0203 */
[----:B------:R-:W0:Y:S01]  /*00c0*/  LDC.64 R2, c[0x0][0x380] ;  /* 0x0000e000ff027b82 */ /* 0x000e220000000a00 */
[----:B------:R3:W4:Y:S01]  /*00d0*/  I2F.F64.U32 R8, R10 ;  /* 0x0000000a00087312 */ /* 0x0007220000201800 */
[----:B-1----:R-:W-:Y:S01]  /*00e0*/  IMAD R15, R15, UR4, R0 ;  /* 0x000000040f0f7c24 */ /* 0x002fe2000f8e0200 */
[----:B------:R-:W1:Y:S06]  /*00f0*/  LDCU.64 UR4, c[0x0][0x358] ;  /* 0x00006b00ff0477ac */ /* 0x000e6c0008000a00 */
[----:B------:R-:W5:Y:S01]  /*0100*/  I2F.F64 R6, R15 ;  /* 0x0000000f00067312 */ /* 0x000f620000201c00 */
[----:B------:R-:W-:Y:S01]  /*0110*/  SHF.R.S32.HI R0, RZ, 0x1f, R15 ;  /* 0x0000001fff007819 */ /* 0x000fe2000001140f */
[----:B---3--:R-:W-:Y:S01]  /*0120*/  IMAD.WIDE.U32 R10, R10, 0x10, RZ ;  /* 0x000000100a0a7825 */ /* 0x008fe200078e00ff */
[----:B--2---:R-:W-:-:S03]  /*0130*/  DMUL R4, R4, 0.0078125 ;  /* 0x3f80000004047828 */ /* 0x004fc60000000000 */
[----:B------:R-:W-:-:S05]  /*0140*/  IMAD R0, R0, -0x1010, RZ ;  /* 0xffffeff000007824 */ /* 0x000fca00078e02ff */
[C---:B----4-:R-:W-:Y:S01]  /*0150*/  DMUL R8, R4.reuse, R8 ;  /* 0x0000000804087228 */ /* 0x050fe20000000000 */
[----:B0-----:R-:W-:Y:S01]  /*0160*/  IMAD.WIDE R12, R15, 0x1010, R2 ;  /* 0x000010100f0c7825 */ /* 0x001fe200078e0202 */
[----:B-----5:R-:W-:-:S03]  /*0170*/  DMUL R4, R4, R6 ;  /* 0x0000000604047228 */ /* 0x020fc60000000000 */
[----:B------:R-:W-:-:S03]  /*0180*/  IMAD.WIDE.U32 R6, R15, -0x1010, R2 ;  /* 0xffffeff00f067825 */ /* 0x000fc600078e0002 */
[----:B------:R-:W-:Y:S02]  /*0190*/  DMUL R8, R8, R8 ;  /* 0x0000000808087228 */ /* 0x000fe40000000000 */
[----:B------:R-:W-:Y:S02]  /*01a0*/  IADD3 R3, PT, PT, R7, -R15, R0 ;  /* 0x8000000f07037210 */ /* 0x000fe40007ffe000 */
[C---:B------:R-:W-:Y:S02]  /*01b0*/  IADD3 R14, P0, P1, -R10.reuse, 0x80800, R6 ;  /* 0x000808000a0e7810 */ /* 0x040fe4000791e106 */
[----:B------:R-:W-:Y:S02]  /*01c0*/  IADD3 R2, P2, PT, R10, R6, RZ ;  /* 0x000000060a027210 */ /* 0x000fe40007f5e0ff */
[----:B------:R-:W-:Y:S01]  /*01d0*/  DFMA R4, R4, R4, R8 ;  /* 0x000000040404722b */ /* 0x000fe20000000008 */
[----:B------:R-:W-:Y:S02]  /*01e0*/  IADD3.X R15, PT, PT, ~R11, RZ, R3, P0, P1 ;  /* 0x000000ff0b0f7210 */ /* 0x000fe400007e2503 */
[----:B------:R-:W-:-:S02]  /*01f0*/  CS2R R6, SRZ ;  /* 0x0000000000067805 */ /* 0x000fc4000001ff00 */
[C---:B------:R-:W-:Y:S01]  /*0200*/  IADD3 R8, P3, P4, -R10.reuse, 0x80800, R12 ;  /* 0x000808000a087810 */ /* 0x040fe20007c7e10c */
[C---:B------:R-:W-:Y:S01]  /*0210*/  IMAD.X R3, R11.reuse, 0x1, R3, P2 ;  /* 0x000000010b037824 */ /* 0x040fe200010e0603 */
[----:B------:R-:W-:Y:S02]  /*0220*/  IADD3 R12, P5, PT, R10, R12, RZ ;  /* 0x0000000c0a0c7210 */ /* 0x000fe40007fbe0ff */
[----:B------:R-:W-:Y:S01]  /*0230*/  IADD3.X R9, PT, PT, ~R11, RZ, R13, P3, P4 ;  /* 0x000000ff0b097210 */ /* 0x000fe20001fe850d */
[----:B-1----:R-:W-:Y:S01]  /*0240*/  STG.E.128 desc[UR4][R14.64+0x800], R4 ;  /* 0x000800040e007986 */ /* 0x002fe2000c101d04 */
[----:B------:R-:W-:Y:S01]  /*0250*/  IMAD.MOV.U32 R16, RZ, RZ, R4 ;  /* 0x000000ffff107224 */ /* 0x000fe200078e0004 */
[----:B------:R-:W-:Y:S01]  /*0260*/  MOV R20, R4 ;  /* 0x0000000400147202 */ /* 0x000fe20000000f00 */
[--C-:B------:R-:W-:Y:S01]  /*0270*/  IMAD.MOV.U32 R17, RZ, RZ, R5.reuse ;  /* 0x000000ffff117224 */ /* 0x100fe200078e0005 */
[----:B------:R-:W-:Y:S01]  /*0280*/  MOV R25, R5 ;  /* 0x0000000500197202 */ /* 0x000fe20000000f00 */
[----:B------:R-:W-:-:S02]  /*0290*/  IMAD.MOV.U32 R21, RZ, RZ, R5 ;  /* 0x000000ffff157224 */ /* 0x000fc400078e0005 */
[----:B------:R-:W-:Y:S01]  /*02a0*/  IMAD.X R13, R11, 0x1, R13, P5 ;  /* 0x000000010b0d7824 */ /* 0x000fe200028e060d */
[----:B------:R-:W-:Y:S01]  /*02b0*/  STG.E.128 desc[UR4][R2.64+0x81000], R16 ;  /* 0x0810001002007986 */ /* 0x000fe2000c101d04 */
[----:B------:R-:W-:-:S03]  /*02c0*/  IMAD.MOV.U32 R24, RZ, RZ, R4 ;  /* 0x000000ffff187224 */ /* 0x000fc600078e0004 */
[----:B------:R-:W-:Y:S04]  /*02d0*/  STG.E.128 desc[UR4][R8.64+0x800], R20 ;  /* 0x0008001408007986 */ /* 0x000fe8000c101d04 */
[----:B------:R-:W-:Y:S01]  /*02e0*/  STG.E.128 desc[UR4][R12.64+0x81000], R24 ;  /* 0x081000180c007986 */ /* 0x000fe2000c101d04 */
[----:B------:R-:W-:Y:S05]  /*02f0*/  EXIT ;  /* 0x000000000000794d */ /* 0x000fea0003800000 */
.L_x_19:
        /* <DEDUP_REMOVED lines=16> */
.L_x_26:


//--------------------- .nv.global.init           --------------------------
	.section	.nv.global.init,"aw",@progbits
	.align	8
.nv.global.init:
	.type		__cudart_i2opi_d,@object
	.size		__cudart_i2opi_d,(.L_0 - __cudart_i2opi_d)
__cudart_i2opi_d:
        /*0000*/ 	.byte	0x08, 0x5d, 0x8d, 0x1f, 0xb1, 0x5f, 0xfb, 0x6b, 0xea, 0x92, 0x52, 0x8a, 0xf7, 0x39, 0x07, 0x3d
        /* <DEDUP_REMOVED lines=8> */
.L_0:


//--------------------- .nv.shared.reserved.0     --------------------------
	.section	.nv.shared.reserved.0,"aw",@nobits
	.weak		__nv_reservedSMEM_offset_0_alias
	.size		__nv_reservedSMEM_offset_0_alias, 0, 64
	.other		__nv_reservedSMEM_offset_0_alias,@"STO_CUDA_RESERVED_SHARED STV_DEFAULT"
__nv_reservedSMEM_offset_0_alias:
	.zero		0
	.zero		64


//--------------------- .nv.constant0.wextract1   --------------------------
	.section	.nv.constant0.wextract1,"a",@progbits
	.sectionflags	@""
	.align	4
.nv.constant0.wextract1:
	.zero		920


//--------------------- .nv.constant0.transpose_over0 --------------------------
	.section	.nv.constant0.transpose_over0,"a",@progbits
	.sectionflags	@""
	.align	4
.nv.constant0.transpose_over0:
	.zero		912


//--------------------- .nv.constant0.copy_2_over --------------------------
	.section	.nv.constant0.copy_2_over,"a",@progbits
	.sectionflags	@""
	.align	4
.nv.constant0.copy_2_over:
	.zero		912


//--------------------- .nv.constant0.wkernff     --------------------------
	.section	.nv.constant0.wkernff,"a",@progbits
	.sectionflags	@""
	.align	4
.nv.constant0.wkernff:
	.zero		920


//--------------------- .nv.constant0.r2          --------------------------
	.section	.nv.constant0.r2,"a",@progbits
	.sectionflags	@""
	.align	4
.nv.constant0.r2:
	.zero		912


//--------------------- SYMBOLS --------------------------

	.type		.nv.reservedSmem.offset0,@object
	.size		.nv.reservedSmem.offset0,0x4
